	.headerflags	@"EF_CUDA_TEXMODE_UNIFIED EF_CUDA_64BIT_ADDRESS EF_CUDA_SM86 EF_CUDA_VIRTUAL_SM(EF_CUDA_SM86)"
	.elftype	@"ET_EXEC"


//--------------------- .nv.info                  --------------------------
	.section	.nv.info,"",@"SHT_CUDA_INFO"
	.align	4


	//----- nvinfo : EIATTR_REGCOUNT
	.align		4
        /*0000*/ 	.byte	0x04, 0x2f
        /*0002*/ 	.short	(.L_2 - .L_1)
	.align		4
.L_1:
        /*0004*/ 	.word	index@(triton_red_fused__to_copy_add_amax_amin_clamp_mul_native_layer_norm_reciprocal_1)
        /*0008*/ 	.word	0x000000f6


	//----- nvinfo : EIATTR_MIN_STACK_SIZE
	.align		4
.L_2:
        /*000c*/ 	.byte	0x04, 0x12
        /*000e*/ 	.short	(.L_4 - .L_3)
	.align		4
.L_3:
        /*0010*/ 	.word	index@(triton_red_fused__to_copy_add_amax_amin_clamp_mul_native_layer_norm_reciprocal_1)
        /*0014*/ 	.word	0x00000000


	//----- nvinfo : EIATTR_FRAME_SIZE
	.align		4
.L_4:
        /*0018*/ 	.byte	0x04, 0x11
        /*001a*/ 	.short	(.L_6 - .L_5)
	.align		4
.L_5:
        /*001c*/ 	.word	index@(triton_red_fused__to_copy_add_amax_amin_clamp_mul_native_layer_norm_reciprocal_1)
        /*0020*/ 	.word	0x00000000


	//----- nvinfo : EIATTR_MIN_STACK_SIZE
	.align		4
.L_6:
        /*0024*/ 	.byte	0x04, 0x12
        /*0026*/ 	.short	(.L_8 - .L_7)
	.align		4
.L_7:
        /*0028*/ 	.word	index@(triton_red_fused__to_copy_add_amax_amin_clamp_mul_native_layer_norm_reciprocal_1)
        /*002c*/ 	.word	0x00000000
.L_8:


//--------------------- .nv.info.triton_red_fused__to_copy_add_amax_amin_clamp_mul_native_layer_norm_reciprocal_1 --------------------------
	.section	.nv.info.triton_red_fused__to_copy_add_amax_amin_clamp_mul_native_layer_norm_reciprocal_1,"",@"SHT_CUDA_INFO"
	.sectionflags	@""
	.align	4


	//----- nvinfo : EIATTR_CUDA_API_VERSION
	.align		4
        /*0000*/ 	.byte	0x04, 0x37
        /*0002*/ 	.short	(.L_10 - .L_9)
.L_9:
        /*0004*/ 	.word	0x0000007c


	//----- nvinfo : EIATTR_SW2861232_WAR
	.align		4
.L_10:
        /*0008*/ 	.byte	0x01, 0x35
	.zero		2


	//----- nvinfo : EIATTR_PARAM_CBANK
	.align		4
        /*000c*/ 	.byte	0x04, 0x0a
        /*000e*/ 	.short	(.L_12 - .L_11)
	.align		4
.L_11:
        /*0010*/ 	.word	index@(.nv.constant0.triton_red_fused__to_copy_add_amax_amin_clamp_mul_native_layer_norm_reciprocal_1)
        /*0014*/ 	.short	0x0160
        /*0016*/ 	.short	0x0090


	//----- nvinfo : EIATTR_CBANK_PARAM_SIZE
	.align		4
.L_12:
        /*0018*/ 	.byte	0x03, 0x19
        /*001a*/ 	.short	0x0090


	//----- nvinfo : EIATTR_KPARAM_INFO
	.align		4
        /*001c*/ 	.byte	0x04, 0x17
        /*001e*/ 	.short	(.L_14 - .L_13)
.L_13:
        /*0020*/ 	.word	0x00000000
        /*0024*/ 	.short	0x0012
        /*0026*/ 	.short	0x0088
        /*0028*/ 	.byte	0x00, 0xf4, 0x21, 0x00


	//----- nvinfo : EIATTR_KPARAM_INFO
	.align		4
.L_14:
        /*002c*/ 	.byte	0x04, 0x17
        /*002e*/ 	.short	(.L_16 - .L_15)
.L_15:
        /*0030*/ 	.word	0x00000000
        /*0034*/ 	.short	0x0011
        /*0036*/ 	.short	0x0084
        /*0038*/ 	.byte	0x00, 0xf0, 0x11, 0x00


	//----- nvinfo : EIATTR_KPARAM_INFO
	.align		4
.L_16:
        /*003c*/ 	.byte	0x04, 0x17
        /*003e*/ 	.short	(.L_18 - .L_17)
.L_17:
        /*0040*/ 	.word	0x00000000
        /*0044*/ 	.short	0x0010
        /*0046*/ 	.short	0x0080
        /*0048*/ 	.byte	0x00, 0xf0, 0x11, 0x00


	//----- nvinfo : EIATTR_KPARAM_INFO
	.align		4
.L_18:
        /*004c*/ 	.byte	0x04, 0x17
        /*004e*/ 	.short	(.L_20 - .L_19)
.L_19:
        /*0050*/ 	.word	0x00000000
        /*0054*/ 	.short	0x000f
        /*0056*/ 	.short	0x0078
        /*0058*/ 	.byte	0x00, 0xf4, 0x21, 0x00


	//----- nvinfo : EIATTR_KPARAM_INFO
	.align		4
.L_20:
        /*005c*/ 	.byte	0x04, 0x17
        /*005e*/ 	.short	(.L_22 - .L_21)
.L_21:
        /*0060*/ 	.word	0x00000000
        /*0064*/ 	.short	0x000e
        /*0066*/ 	.short	0x0070
        /*0068*/ 	.byte	0x00, 0xf4, 0x21, 0x00


	//----- nvinfo : EIATTR_KPARAM_INFO
	.align		4
.L_22:
        /*006c*/ 	.byte	0x04, 0x17
        /*006e*/ 	.short	(.L_24 - .L_23)
.L_23:
        /*0070*/ 	.word	0x00000000
        /*0074*/ 	.short	0x000d
        /*0076*/ 	.short	0x0068
        /*0078*/ 	.byte	0x00, 0xf4, 0x21, 0x00


	//----- nvinfo : EIATTR_KPARAM_INFO
	.align		4
.L_24:
        /*007c*/ 	.byte	0x04, 0x17
        /*007e*/ 	.short	(.L_26 - .L_25)
.L_25:
        /*0080*/ 	.word	0x00000000
        /*0084*/ 	.short	0x000c
        /*0086*/ 	.short	0x0060
        /*0088*/ 	.byte	0x00, 0xf4, 0x21, 0x00


	//----- nvinfo : EIATTR_KPARAM_INFO
	.align		4
.L_26:
        /*008c*/ 	.byte	0x04, 0x17
        /*008e*/ 	.short	(.L_28 - .L_27)
.L_27:
        /*0090*/ 	.word	0x00000000
        /*0094*/ 	.short	0x000b
        /*0096*/ 	.short	0x0058
        /*0098*/ 	.byte	0x00, 0xf4, 0x21, 0x00


	//----- nvinfo : EIATTR_KPARAM_INFO
	.align		4
.L_28:
        /*009c*/ 	.byte	0x04, 0x17
        /*009e*/ 	.short	(.L_30 - .L_29)
.L_29:
        /*00a0*/ 	.word	0x00000000
        /*00a4*/ 	.short	0x000a
        /*00a6*/ 	.short	0x0050
        /*00a8*/ 	.byte	0x00, 0xf4, 0x21, 0x00


	//----- nvinfo : EIATTR_KPARAM_INFO
	.align		4
.L_30:
        /*00ac*/ 	.byte	0x04, 0x17
        /*00ae*/ 	.short	(.L_32 - .L_31)
.L_31:
        /*00b0*/ 	.word	0x00000000
        /*00b4*/ 	.short	0x0009
        /*00b6*/ 	.short	0x0048
        /*00b8*/ 	.byte	0x00, 0xf4, 0x21, 0x00


	//----- nvinfo : EIATTR_KPARAM_INFO
	.align		4
.L_32:
        /*00bc*/ 	.byte	0x04, 0x17
        /*00be*/ 	.short	(.L_34 - .L_33)
.L_33:
        /*00c0*/ 	.word	0x00000000
        /*00c4*/ 	.short	0x0008
        /*00c6*/ 	.short	0x0040
        /*00c8*/ 	.byte	0x00, 0xf4, 0x21, 0x00


	//----- nvinfo : EIATTR_KPARAM_INFO
	.align		4
.L_34:
        /*00cc*/ 	.byte	0x04, 0x17
        /*00ce*/ 	.short	(.L_36 - .L_35)
.L_35:
        /*00d0*/ 	.word	0x00000000
        /*00d4*/ 	.short	0x0007
        /*00d6*/ 	.short	0x0038
        /*00d8*/ 	.byte	0x00, 0xf4, 0x21, 0x00


	//----- nvinfo : EIATTR_KPARAM_INFO
	.align		4
.L_36:
        /*00dc*/ 	.byte	0x04, 0x17
        /*00de*/ 	.short	(.L_38 - .L_37)
.L_37:
        /*00e0*/ 	.word	0x00000000
        /*00e4*/ 	.short	0x0006
        /*00e6*/ 	.short	0x0030
        /*00e8*/ 	.byte	0x00, 0xf4, 0x21, 0x00


	//----- nvinfo : EIATTR_KPARAM_INFO
	.align		4
.L_38:
        /*00ec*/ 	.byte	0x04, 0x17
        /*00ee*/ 	.short	(.L_40 - .L_39)
.L_39:
        /*00f0*/ 	.word	0x00000000
        /*00f4*/ 	.short	0x0005
        /*00f6*/ 	.short	0x0028
        /*00f8*/ 	.byte	0x00, 0xf4, 0x21, 0x00


	//----- nvinfo : EIATTR_KPARAM_INFO
	.align		4
.L_40:
        /*00fc*/ 	.byte	0x04, 0x17
        /*00fe*/ 	.short	(.L_42 - .L_41)
.L_41:
        /*0100*/ 	.word	0x00000000
        /*0104*/ 	.short	0x0004
        /*0106*/ 	.short	0x0020
        /*0108*/ 	.byte	0x00, 0xf4, 0x21, 0x00


	//----- nvinfo : EIATTR_KPARAM_INFO
	.align		4
.L_42:
        /*010c*/ 	.byte	0x04, 0x17
        /*010e*/ 	.short	(.L_44 - .L_43)
.L_43:
        /*0110*/ 	.word	0x00000000
        /*0114*/ 	.short	0x0003
        /*0116*/ 	.short	0x0018
        /*0118*/ 	.byte	0x00, 0xf4, 0x21, 0x00


	//----- nvinfo : EIATTR_KPARAM_INFO
	.align		4
.L_44:
        /*011c*/ 	.byte	0x04, 0x17
        /*011e*/ 	.short	(.L_46 - .L_45)
.L_45:
        /*0120*/ 	.word	0x00000000
        /*0124*/ 	.short	0x0002
        /*0126*/ 	.short	0x0010
        /*0128*/ 	.byte	0x00, 0xf4, 0x21, 0x00


	//----- nvinfo : EIATTR_KPARAM_INFO
	.align		4
.L_46:
        /*012c*/ 	.byte	0x04, 0x17
        /*012e*/ 	.short	(.L_48 - .L_47)
.L_47:
        /*0130*/ 	.word	0x00000000
        /*0134*/ 	.short	0x0001
        /*0136*/ 	.short	0x0008
        /*0138*/ 	.byte	0x00, 0xf4, 0x21, 0x00


	//----- nvinfo : EIATTR_KPARAM_INFO
	.align		4
.L_48:
        /*013c*/ 	.byte	0x04, 0x17
        /*013e*/ 	.short	(.L_50 - .L_49)
.L_49:
        /*0140*/ 	.word	0x00000000
        /*0144*/ 	.short	0x0000
        /*0146*/ 	.short	0x0000
        /*0148*/ 	.byte	0x00, 0xf4, 0x21, 0x00


	//----- nvinfo : EIATTR_MAXREG_COUNT
	.align		4
.L_50:
        /*014c*/ 	.byte	0x03, 0x1b
        /*014e*/ 	.short	0x00ff


	//----- nvinfo : EIATTR_COOP_GROUP_MASK_REGIDS
	.align		4
        /*0150*/ 	.byte	0x04, 0x29
        /*0152*/ 	.short	(.L_52 - .L_51)


	//   ....[0]....
.L_51:
        /*0154*/ 	.word	0xffffffff


	//   ....[1]....
        /*0158*/ 	.word	0xffffffff


	//   ....[2]....
        /*015c*/ 	.word	0xffffffff


	//   ....[3]....
        /*0160*/ 	.word	0xffffffff


	//   ....[4]....
        /*0164*/ 	.word	0xffffffff


	//   ....[5]....
        /*0168*/ 	.word	0xffffffff


	//   ....[6]....
        /*016c*/ 	.word	0xffffffff


	//   ....[7]....
        /*0170*/ 	.word	0xffffffff


	//   ....[8]....
        /*0174*/ 	.word	0xffffffff


	//   ....[9]....
        /*0178*/ 	.word	0xffffffff


	//   ....[10]....
        /*017c*/ 	.word	0xffffffff


	//   ....[11]....
        /*0180*/ 	.word	0xffffffff


	//   ....[12]....
        /*0184*/ 	.word	0xffffffff


	//   ....[13]....
        /*0188*/ 	.word	0xffffffff


	//   ....[14]....
        /*018c*/ 	.word	0xffffffff


	//   ....[15]....
        /*0190*/ 	.word	0xffffffff


	//   ....[16]....
        /*0194*/ 	.word	0xffffffff


	//   ....[17]....
        /*0198*/ 	.word	0xffffffff


	//   ....[18]....
        /*019c*/ 	.word	0xffffffff


	//   ....[19]....
        /*01a0*/ 	.word	0xffffffff


	//   ....[20]....
        /*01a4*/ 	.word	0xffffffff


	//   ....[21]....
        /*01a8*/ 	.word	0xffffffff


	//   ....[22]....
        /*01ac*/ 	.word	0xffffffff


	//   ....[23]....
        /*01b0*/ 	.word	0xffffffff


	//   ....[24]....
        /*01b4*/ 	.word	0xffffffff


	//   ....[25]....
        /*01b8*/ 	.word	0xffffffff


	//   ....[26]....
        /*01bc*/ 	.word	0xffffffff


	//   ....[27]....
        /*01c0*/ 	.word	0xffffffff


	//   ....[28]....
        /*01c4*/ 	.word	0xffffffff


	//   ....[29]....
        /*01c8*/ 	.word	0xffffffff


	//   ....[30]....
        /*01cc*/ 	.word	0xffffffff


	//   ....[31]....
        /*01d0*/ 	.word	0xffffffff


	//   ....[32]....
        /*01d4*/ 	.word	0xffffffff


	//   ....[33]....
        /*01d8*/ 	.word	0xffffffff


	//   ....[34]....
        /*01dc*/ 	.word	0xffffffff


	//   ....[35]....
        /*01e0*/ 	.word	0xffffffff


	//   ....[36]....
        /*01e4*/ 	.word	0xffffffff


	//   ....[37]....
        /*01e8*/ 	.word	0xffffffff


	//   ....[38]....
        /*01ec*/ 	.word	0xffffffff


	//   ....[39]....
        /*01f0*/ 	.word	0xffffffff


	//   ....[40]....
        /*01f4*/ 	.word	0xffffffff


	//   ....[41]....
        /*01f8*/ 	.word	0xffffffff


	//   ....[42]....
        /*01fc*/ 	.word	0xffffffff


	//   ....[43]....
        /*0200*/ 	.word	0xffffffff


	//   ....[44]....
        /*0204*/ 	.word	0xffffffff


	//   ....[45]....
        /*0208*/ 	.word	0xffffffff


	//   ....[46]....
        /*020c*/ 	.word	0xffffffff


	//   ....[47]....
        /*0210*/ 	.word	0xffffffff


	//   ....[48]....
        /*0214*/ 	.word	0xffffffff


	//   ....[49]....
        /*0218*/ 	.word	0xffffffff


	//   ....[50]....
        /*021c*/ 	.word	0xffffffff


	//   ....[51]....
        /*0220*/ 	.word	0xffffffff


	//   ....[52]....
        /*0224*/ 	.word	0xffffffff


	//   ....[53]....
        /*0228*/ 	.word	0xffffffff


	//   ....[54]....
        /*022c*/ 	.word	0xffffffff


	//   ....[55]....
        /*0230*/ 	.word	0xffffffff


	//   ....[56]....
        /*0234*/ 	.word	0xffffffff


	//   ....[57]....
        /*0238*/ 	.word	0xffffffff


	//   ....[58]....
        /*023c*/ 	.word	0xffffffff


	//   ....[59]....
        /*0240*/ 	.word	0xffffffff


	//----- nvinfo : EIATTR_COOP_GROUP_INSTR_OFFSETS
	.align		4
.L_52:
        /*0244*/ 	.byte	0x04, 0x28
        /*0246*/ 	.short	(.L_54 - .L_53)


	//   ....[0]....
.L_53:
        /*0248*/ 	.word	0x00005080


	//   ....[1]....
        /*024c*/ 	.word	0x00005140


	//   ....[2]....
        /*0250*/ 	.word	0x00005470


	//   ....[3]....
        /*0254*/ 	.word	0x00005500


	//   ....[4]....
        /*0258*/ 	.word	0x00005570


	//   ....[5]....
        /*025c*/ 	.word	0x000055b0


	//   ....[6]....
        /*0260*/ 	.word	0x00005640


	//   ....[7]....
        /*0264*/ 	.word	0x000056c0


	//   ....[8]....
        /*0268*/ 	.word	0x00005700


	//   ....[9]....
        /*026c*/ 	.word	0x00005840


	//   ....[10]....
        /*0270*/ 	.word	0x00005890


	//   ....[11]....
        /*0274*/ 	.word	0x000058d0


	//   ....[12]....
        /*0278*/ 	.word	0x00005910


	//   ....[13]....
        /*027c*/ 	.word	0x000059b0


	//   ....[14]....
        /*0280*/ 	.word	0x00005a00


	//   ....[15]....
        /*0284*/ 	.word	0x00005a90


	//   ....[16]....
        /*0288*/ 	.word	0x00005b30


	//   ....[17]....
        /*028c*/ 	.word	0x00005bb0


	//   ....[18]....
        /*0290*/ 	.word	0x00005bf0


	//   ....[19]....
        /*0294*/ 	.word	0x00005c30


	//   ....[20]....
        /*0298*/ 	.word	0x00005ce0


	//   ....[21]....
        /*029c*/ 	.word	0x00005dd0


	//   ....[22]....
        /*02a0*/ 	.word	0x00005e10


	//   ....[23]....
        /*02a4*/ 	.word	0x00005e50


	//   ....[24]....
        /*02a8*/ 	.word	0x00005e90


	//   ....[25]....
        /*02ac*/ 	.word	0x00005ed0


	//   ....[26]....
        /*02b0*/ 	.word	0x000060e0


	//   ....[27]....
        /*02b4*/ 	.word	0x00006120


	//   ....[28]....
        /*02b8*/ 	.word	0x00006160


	//   ....[29]....
        /*02bc*/ 	.word	0x000061a0


	//   ....[30]....
        /*02c0*/ 	.word	0x00006680


	//   ....[31]....
        /*02c4*/ 	.word	0x000066b0


	//   ....[32]....
        /*02c8*/ 	.word	0x000067b0


	//   ....[33]....
        /*02cc*/ 	.word	0x00006810


	//   ....[34]....
        /*02d0*/ 	.word	0x00006930


	//   ....[35]....
        /*02d4*/ 	.word	0x00006950


	//   ....[36]....
        /*02d8*/ 	.word	0x00009710


	//   ....[37]....
        /*02dc*/ 	.word	0x000097b0


	//   ....[38]....
        /*02e0*/ 	.word	0x00009820


	//   ....[39]....
        /*02e4*/ 	.word	0x00009850


	//   ....[40]....
        /*02e8*/ 	.word	0x00009890


	//   ....[41]....
        /*02ec*/ 	.word	0x000098e0


	//   ....[42]....
        /*02f0*/ 	.word	0x00009920


	//   ....[43]....
        /*02f4*/ 	.word	0x00009970


	//   ....[44]....
        /*02f8*/ 	.word	0x00009a30


	//   ....[45]....
        /*02fc*/ 	.word	0x00009f50


	//   ....[46]....
        /*0300*/ 	.word	0x00009fa0


	//   ....[47]....
        /*0304*/ 	.word	0x00009fc0


	//   ....[48]....
        /*0308*/ 	.word	0x0000a000


	//   ....[49]....
        /*030c*/ 	.word	0x0000a050


	//   ....[50]....
        /*0310*/ 	.word	0x0000a120


	//   ....[51]....
        /*0314*/ 	.word	0x0000a140


	//   ....[52]....
        /*0318*/ 	.word	0x0000a1a0


	//   ....[53]....
        /*031c*/ 	.word	0x0000a1d0


	//   ....[54]....
        /*0320*/ 	.word	0x0000a1f0


	//   ....[55]....
        /*0324*/ 	.word	0x0000a250


	//   ....[56]....
        /*0328*/ 	.word	0x0000a280


	//   ....[57]....
        /*032c*/ 	.word	0x0000a2e0


	//   ....[58]....
        /*0330*/ 	.word	0x0000a410


	//   ....[59]....
        /*0334*/ 	.word	0x0000a470


	//----- nvinfo : EIATTR_EXIT_INSTR_OFFSETS
	.align		4
.L_54:
        /*0338*/ 	.byte	0x04, 0x1c
        /*033a*/ 	.short	(.L_56 - .L_55)


	//   ....[0]....
.L_55:
        /*033c*/ 	.word	0x0000c560


	//----- nvinfo : EIATTR_REQNTID
	.align		4
.L_56:
        /*0340*/ 	.byte	0x04, 0x10
        /*0342*/ 	.short	(.L_58 - .L_57)
.L_57:
        /*0344*/ 	.word	0x00000080
        /*0348*/ 	.word	0x00000001
        /*034c*/ 	.word	0x00000001
.L_58:


//--------------------- .nv.callgraph             --------------------------
	.section	.nv.callgraph,"",@"SHT_CUDA_CALLGRAPH"
	.align	4
	.sectionentsize	8
	.align		4
        /*0000*/ 	.word	0x00000000
	.align		4
        /*0004*/ 	.word	0xffffffff
	.align		4
        /*0008*/ 	.word	0x00000000
	.align		4
        /*000c*/ 	.word	0xfffffffe
	.align		4
        /*0010*/ 	.word	0x00000000
	.align		4
        /*0014*/ 	.word	0xfffffffd
	.align		4
        /*0018*/ 	.word	0x00000000
	.align		4
        /*001c*/ 	.word	0xfffffffc


//--------------------- .nv.rel.action            --------------------------
	.section	.nv.rel.action,"",@"SHT_CUDA_RELOCINFO"
	.align	8
	.sectionentsize	8
        /*0000*/ 	.byte	0x73, 0x00, 0x00, 0x00, 0x00, 0x00, 0x00, 0x00, 0x00, 0x00, 0x00, 0x11, 0x25, 0x00, 0x05, 0x36


//--------------------- .nv.constant4             --------------------------
	.section	.nv.constant4,"a",@progbits
	.align	8
	.align		8
.nv.constant4:
        /*0000*/ 	.dword	_$_str


//--------------------- .nv.constant0.triton_red_fused__to_copy_add_amax_amin_clamp_mul_native_layer_norm_reciprocal_1 --------------------------
	.section	.nv.constant0.triton_red_fused__to_copy_add_amax_amin_clamp_mul_native_layer_norm_reciprocal_1,"a",@progbits
	.sectionflags	@""
	.align	4
.nv.constant0.triton_red_fused__to_copy_add_amax_amin_clamp_mul_native_layer_norm_reciprocal_1:
	.zero		496


//--------------------- .text.triton_red_fused__to_copy_add_amax_amin_clamp_mul_native_layer_norm_reciprocal_1 --------------------------
	.section	.text.triton_red_fused__to_copy_add_amax_amin_clamp_mul_native_layer_norm_reciprocal_1,"ax",@progbits
	.sectionflags	@"SHF_BARRIERS=1"
	.sectioninfo	@"SHI_REGISTERS=246"
	.align	128
        .global         triton_red_fused__to_copy_add_amax_amin_clamp_mul_native_layer_norm_reciprocal_1
        .type           triton_red_fused__to_copy_add_amax_amin_clamp_mul_native_layer_norm_reciprocal_1,@function
        .size           triton_red_fused__to_copy_add_amax_amin_clamp_mul_native_layer_norm_reciprocal_1,(.L_x_8 - triton_red_fused__to_copy_add_amax_amin_clamp_mul_native_layer_norm_reciprocal_1)
        .other          triton_red_fused__to_copy_add_amax_amin_clamp_mul_native_layer_norm_reciprocal_1,@"STO_CUDA_ENTRY STV_DEFAULT"
triton_red_fused__to_copy_add_amax_amin_clamp_mul_native_layer_norm_reciprocal_1:
.text.triton_red_fused__to_copy_add_amax_amin_clamp_mul_native_layer_norm_reciprocal_1:
[----:B------:R-:W-:Y:S02]  /*0000*/  IMAD.MOV.U32 R1, RZ, RZ, c[0x0][0x28] ;  /* 0x00000a00ff017624 */ /* 0x000fe400078e00ff */
[----:B------:R-:W0:Y:S01]  /*0010*/  S2R R2, SR_CTAID.X ;  /* 0x0000000000027919 */ /* 0x000e220000002500 */
[----:B------:R-:W-:Y:S01]  /*0020*/  PLOP3.LUT P1, PT, PT, PT, PT, 0x80, 0x0 ;  /* 0x000000000000781c */ /* 0x000fe20003f2f070 */
[----:B------:R-:W-:Y:S01]  /*0030*/  IMAD.MOV.U32 R4, RZ, RZ, RZ ;  /* 0x000000ffff047224 */ /* 0x000fe200078e00ff */
[----:B------:R-:W-:Y:S01]  /*0040*/  CS2R R22, SRZ ;  /* 0x0000000000167805 */ /* 0x000fe2000001ff00 */
[----:B------:R-:W1:Y:S01]  /*0050*/  S2R R0, SR_TID.X ;  /* 0x0000000000007919 */ /* 0x000e620000002100 */
[----:B------:R-:W-:Y:S01]  /*0060*/  IMAD.MOV.U32 R21, RZ, RZ, RZ ;  /* 0x000000ffff157224 */ /* 0x000fe200078e00ff */
[----:B------:R-:W-:Y:S01]  /*0070*/  CS2R R24, SRZ ;  /* 0x0000000000187805 */ /* 0x000fe2000001ff00 */
        /* <DEDUP_REMOVED lines=17> */
[----:B0-----:R-:W-:Y:S01]  /*0190*/  IMAD.SHL.U32 R3, R2, 0x2, RZ ;  /* 0x0000000202037824 */ /* 0x001fe200078e00ff */
[----:B------:R-:W-:Y:S01]  /*01a0*/  CS2R R60, SRZ ;  /* 0x00000000003c7805 */ /* 0x000fe2000001ff00 */
[----:B------:R-:W-:Y:S01]  /*01b0*/  CS2R R62, SRZ ;  /* 0x00000000003e7805 */ /* 0x000fe2000001ff00 */
[----:B------:R-:W-:Y:S01]  /*01c0*/  CS2R R64, SRZ ;  /* 0x0000000000407805 */ /* 0x000fe2000001ff00 */
[C---:B-1----:R-:W-:Y:S01]  /*01d0*/  IMAD.SHL.U32 R20, R0.reuse, 0x8, RZ ;  /* 0x0000000800147824 */ /* 0x042fe200078e00ff */
[----:B------:R-:W-:Y:S01]  /*01e0*/  ISETP.GE.AND P0, PT, R3, 0x1010, PT ;  /* 0x000010100300780c */ /* 0x000fe20003f06270 */
[----:B------:R-:W-:Y:S01]  /*01f0*/  IMAD.SHL.U32 R3, R0, 0x10, RZ ;  /* 0x0000001000037824 */ /* 0x000fe200078e00ff */
        /* <DEDUP_REMOVED lines=25> */
[----:B------:R-:W-:Y:S01]  /*0390*/  IMAD.MOV.U32 R116, RZ, RZ, RZ ;  /* 0x000000ffff747224 */ /* 0x000fe200078e00ff */
[----:B------:R-:W-:Y:S01]  /*03a0*/  LOP3.LUT R3, R3, 0x7f0, RZ, 0xc0, !PT ;  /* 0x000007f003037812 */ /* 0x000fe200078ec0ff */
[----:B------:R-:W-:Y:S01]  /*03b0*/  ULDC.64 UR6, c[0x0][0x118] ;  /* 0x0000460000067ab9 */ /* 0x000fe20000000a00 */
[----:B------:R-:W-:-:S02]  /*03c0*/  LOP3.LUT R20, R20, 0x3f8, RZ, 0xc0, !PT ;  /* 0x000003f814147812 */ /* 0x000fc400078ec0ff */
.L_x_2:
[C---:B------:R-:W-:Y:S01]  /*03d0*/  LOP3.LUT R9, R4.reuse, R3, RZ, 0xfc, !PT ;  /* 0x0000000304097212 */ /* 0x040fe200078efcff */
[----:B------:R-:W-:Y:S01]  /*03e0*/  UMOV UR4, URZ ;  /* 0x0000003f00047c82 */ /* 0x000fe20008000000 */
[----:B------:R-:W-:Y:S01]  /*03f0*/  LOP3.LUT R11, R4, 0x8, R3, 0xfe, !PT ;  /* 0x00000008040b7812 */ /* 0x000fe200078efe03 */
[----:B------:R-:W-:Y:S01]  /*0400*/  IMAD.U32 R5, RZ, RZ, UR4 ;  /* 0x00000004ff057e24 */ /* 0x000fe2000f8e00ff */
[----:B------:R-:W-:Y:S01]  /*0410*/  ISETP.LT.U32.AND P2, PT, R9, 0xc00, PT ;  /* 0x00000c000900780c */ /* 0x000fe20003f41070 */
[----:B------:R-:W-:Y:S01]  /*0420*/  IMAD.MOV.U32 R123, RZ, RZ, 0x2 ;  /* 0x00000002ff7b7424 */ /* 0x000fe200078e00ff */
[----:B------:R-:W-:Y:S01]  /*0430*/  CS2R R6, SRZ ;  /* 0x0000000000067805 */ /* 0x000fe2000001ff00 */
[C---:B------:R-:W-:Y:S01]  /*0440*/  IMAD R12, R2.reuse, 0x1800, R9 ;  /* 0x00001800020c7824 */ /* 0x040fe200078e0209 */
[----:B------:R-:W-:Y:S01]  /*0450*/  ISETP.LT.U32.AND.EX P2, PT, R5, RZ, !P0, P2 ;  /* 0x000000ff0500720c */ /* 0x000fe20004741120 */
[----:B------:R-:W-:Y:S01]  /*0460*/  IMAD R16, R2, 0x1800, R11 ;  /* 0x0000180002107824 */ /* 0x000fe200078e020b */
[----:B------:R-:W-:Y:S01]  /*0470*/  CS2R R4, SRZ ;  /* 0x0000000000047805 */ /* 0x000fe2000001ff00 */
[CC--:B------:R-:W-:Y:S01]  /*0480*/  IMAD.WIDE R18, R12.reuse, R123.reuse, c[0x0][0x160] ;  /* 0x000058000c127625 */ /* 0x0c0fe200078e027b */
[----:B------:R-:W-:Y:S01]  /*0490*/  IADD3 R120, R12, 0xc00, RZ ;  /* 0x00000c000c787810 */ /* 0x000fe20007ffe0ff */
[----:B------:R-:W-:Y:S01]  /*04a0*/  CS2R R8, SRZ ;  /* 0x0000000000087805 */ /* 0x000fe2000001ff00 */
[C---:B------:R-:W-:Y:S01]  /*04b0*/  IADD3 R122, R16.reuse, 0xc00, RZ ;  /* 0x00000c00107a7810 */ /* 0x040fe20007ffe0ff */
[-C--:B------:R-:W-:Y:S01]  /*04c0*/  IMAD.WIDE R118, R16, R123.reuse, c[0x0][0x160] ;  /* 0x0000580010767625 */ /* 0x080fe200078e027b */
[----:B------:R-:W-:Y:S01]  /*04d0*/  CS2R R10, SRZ ;  /* 0x00000000000a7805 */ /* 0x000fe2000001ff00 */
[----:B------:R-:W-:Y:S01]  /*04e0*/  CS2R R12, SRZ ;  /* 0x00000000000c7805 */ /* 0x000fe2000001ff00 */
[----:B------:R-:W-:Y:S01]  /*04f0*/  CS2R R14, SRZ ;  /* 0x00000000000e7805 */ /* 0x000fe2000001ff00 */
[-C--:B------:R-:W-:Y:S01]  /*0500*/  IMAD.WIDE R120, R120, R123.reuse, c[0x0][0x160] ;  /* 0x0000580078787625 */ /* 0x080fe200078e027b */
[----:B------:R-:W-:Y:S01]  /*0510*/  CS2R R16, SRZ ;  /* 0x0000000000107805 */ /* 0x000fe2000001ff00 */
[----:B------:R0:W2:Y:S02]  /*0520*/  @P2 LDG.E.EL.128 R4, [R18.64] ;  /* 0x0000000612042981 */ /* 0x0000a4000c2e1d00 */
[----:B------:R-:W-:-:S02]  /*0530*/  IMAD.WIDE R122, R122, R123, c[0x0][0x160] ;  /* 0x000058007a7a7625 */ /* 0x000fc400078e027b */
[----:B------:R1:W3:Y:S04]  /*0540*/  @P2 LDG.E.EL.128 R8, [R118.64] ;  /* 0x0000000676082981 */ /* 0x0002e8000c2e1d00 */
[----:B------:R4:W5:Y:S01]  /*0550*/  @P2 LDG.E.EL.128 R12, [R120.64] ;  /* 0x00000006780c2981 */ /* 0x000962000c2e1d00 */
[----:B0-----:R-:W-:-:S06]  /*0560*/  CS2R R18, SRZ ;  /* 0x0000000000127805 */ /* 0x001fcc000001ff00 */
[----:B------:R0:W5:Y:S01]  /*0570*/  @P2 LDG.E.EL.128 R16, [R122.64] ;  /* 0x000000067a102981 */ /* 0x000162000c2e1d00 */
[----:B------:R-:W-:Y:S01]  /*0580*/  IMAD.MOV.U32 R202, RZ, RZ, 0x3f800000 ;  /* 0x3f800000ffca7424 */ /* 0x000fe200078e00ff */
[----:B------:R-:W-:Y:S01]  /*0590*/  CS2R R194, SRZ ;  /* 0x0000000000c27805 */ /* 0x000fe2000001ff00 */
[----:B------:R-:W-:Y:S01]  /*05a0*/  IMAD.MOV.U32 R172, RZ, RZ, RZ ;  /* 0x000000ffffac7224 */ /* 0x000fe200078e00ff */
[----:B------:R-:W-:Y:S01]  /*05b0*/  CS2R R198, SRZ ;  /* 0x0000000000c67805 */ /* 0x000fe2000001ff00 */
[----:B------:R-:W-:Y:S01]  /*05c0*/  IMAD.MOV.U32 R217, RZ, RZ, RZ ;  /* 0x000000ffffd97224 */ /* 0x000fe200078e00ff */
[----:B------:R-:W-:Y:S01]  /*05d0*/  CS2R R200, SRZ ;  /* 0x0000000000c87805 */ /* 0x000fe2000001ff00 */
[----:B------:R-:W-:Y:S01]  /*05e0*/  IMAD.MOV.U32 R219, RZ, RZ, RZ ;  /* 0x000000ffffdb7224 */ /* 0x000fe200078e00ff */
[----:B------:R-:W-:Y:S01]  /*05f0*/  CS2R R180, SRZ ;  /* 0x0000000000b47805 */ /* 0x000fe2000001ff00 */
[----:B------:R-:W-:Y:S01]  /*0600*/  IMAD.MOV.U32 R196, RZ, RZ, RZ ;  /* 0x000000ffffc47224 */ /* 0x000fe200078e00ff */
[----:B------:R-:W-:Y:S01]  /*0610*/  CS2R R176, SRZ ;  /* 0x0000000000b07805 */ /* 0x000fe2000001ff00 */
[----:B------:R-:W-:-:S02]  /*0620*/  IMAD.MOV.U32 R221, RZ, RZ, RZ ;  /* 0x000000ffffdd7224 */ /* 0x000fc400078e00ff */
[----:B------:R-:W-:Y:S02]  /*0630*/  IMAD.MOV.U32 R223, RZ, RZ, RZ ;  /* 0x000000ffffdf7224 */ /* 0x000fe400078e00ff */
[----:B------:R-:W-:Y:S02]  /*0640*/  IMAD.MOV.U32 R225, RZ, RZ, RZ ;  /* 0x000000ffffe17224 */ /* 0x000fe400078e00ff */
[----:B------:R-:W-:Y:S02]  /*0650*/  IMAD.MOV.U32 R203, RZ, RZ, RZ ;  /* 0x000000ffffcb7224 */ /* 0x000fe400078e00ff */
[----:B------:R-:W-:Y:S02]  /*0660*/  IMAD.MOV.U32 R174, RZ, RZ, RZ ;  /* 0x000000ffffae7224 */ /* 0x000fe400078e00ff */
[----:B------:R-:W-:Y:S02]  /*0670*/  IMAD.MOV.U32 R168, RZ, RZ, RZ ;  /* 0x000000ffffa87224 */ /* 0x000fe400078e00ff */
        /* <DEDUP_REMOVED lines=12> */
[----:B------:R-:W-:-:S02]  /*0740*/  IMAD.MOV.U32 R227, RZ, RZ, 0x3f800000 ;  /* 0x3f800000ffe37424 */ /* 0x000fc400078e00ff */
[----:B------:R-:W-:Y:S02]  /*0750*/  IMAD.MOV.U32 R204, RZ, RZ, 0x3f800000 ;  /* 0x3f800000ffcc7424 */ /* 0x000fe400078e00ff */
[----:B------:R-:W-:Y:S02]  /*0760*/  IMAD.MOV.U32 R229, RZ, RZ, 0x3f800000 ;  /* 0x3f800000ffe57424 */ /* 0x000fe400078e00ff */
[----:B------:R-:W-:Y:S02]  /*0770*/  IMAD.MOV.U32 R206, RZ, RZ, 0x3f800000 ;  /* 0x3f800000ffce7424 */ /* 0x000fe400078e00ff */
[----:B------:R-:W-:Y:S02]  /*0780*/  IMAD.MOV.U32 R231, RZ, RZ, 0x3f800000 ;  /* 0x3f800000ffe77424 */ /* 0x000fe400078e00ff */
[----:B------:R-:W-:Y:S02]  /*0790*/  IMAD.MOV.U32 R208, RZ, RZ, 0x3f800000 ;  /* 0x3f800000ffd07424 */ /* 0x000fe400078e00ff */
        /* <DEDUP_REMOVED lines=24> */
[----:B------:R-:W-:Y:S01]  /*0920*/  IMAD.MOV.U32 R175, RZ, RZ, 0x3f800000 ;  /* 0x3f800000ffaf7424 */ /* 0x000fe200078e00ff */
[C---:B--2---:R-:W-:Y:S01]  /*0930*/  PRMT R117, R4.reuse, 0x7632, R117 ;  /* 0x0000763204757816 */ /* 0x044fe20000000075 */
[C---:B-1----:R-:W-:Y:S01]  /*0940*/  IMAD.U32 R118, R5.reuse, 0x10000, RZ ;  /* 0x0001000005767824 */ /* 0x042fe200078e00ff */
[----:B------:R-:W-:Y:S01]  /*0950*/  PRMT R119, R5, 0x7632, R119 ;  /* 0x0000763205777816 */ /* 0x000fe20000000077 */
[C---:B----4-:R-:W-:Y:S01]  /*0960*/  IMAD.U32 R120, R7.reuse, 0x10000, RZ ;  /* 0x0001000007787824 */ /* 0x050fe200078e00ff */
[----:B------:R-:W-:Y:S01]  /*0970*/  PRMT R121, R7, 0x7632, R121 ;  /* 0x0000763207797816 */ /* 0x000fe20000000079 */
[----:B------:R-:W-:Y:S01]  /*0980*/  IMAD.U32 R4, R4, 0x10000, RZ ;  /* 0x0001000004047824 */ /* 0x000fe200078e00ff */
[C---:B------:R-:W-:Y:S01]  /*0990*/  PRMT R5, R6.reuse, 0x7632, R5 ;  /* 0x0000763206057816 */ /* 0x040fe20000000005 */
[----:B------:R-:W-:Y:S01]  /*09a0*/  IMAD.U32 R6, R6, 0x10000, RZ ;  /* 0x0001000006067824 */ /* 0x000fe200078e00ff */
[C---:B---3--:R-:W-:Y:S01]  /*09b0*/  PRMT R7, R8.reuse, 0x7632, R7 ;  /* 0x0000763208077816 */ /* 0x048fe20000000007 */
[----:B------:R-:W-:Y:S01]  /*09c0*/  IMAD.U32 R8, R8, 0x10000, RZ ;  /* 0x0001000008087824 */ /* 0x000fe200078e00ff */
[C---:B------:R-:W-:Y:S01]  /*09d0*/  PRMT R125, R9.reuse, 0x7632, R125 ;  /* 0x00007632097d7816 */ /* 0x040fe2000000007d */
[----:B0-----:R-:W-:Y:S01]  /*09e0*/  IMAD.U32 R122, R9, 0x10000, RZ ;  /* 0x00010000097a7824 */ /* 0x001fe200078e00ff */
[C---:B------:R-:W-:Y:S01]  /*09f0*/  PRMT R127, R10.reuse, 0x7632, R127 ;  /* 0x000076320a7f7816 */ /* 0x040fe2000000007f */
[----:B------:R-:W-:Y:S01]  /*0a00*/  IMAD.U32 R10, R10, 0x10000, RZ ;  /* 0x000100000a0a7824 */ /* 0x000fe200078e00ff */
[C---:B------:R-:W-:Y:S01]  /*0a10*/  PRMT R129, R11.reuse, 0x7632, R129 ;  /* 0x000076320b817816 */ /* 0x040fe20000000081 */
[----:B------:R-:W-:Y:S01]  /*0a20*/  IMAD.U32 R124, R11, 0x10000, RZ ;  /* 0x000100000b7c7824 */ /* 0x000fe200078e00ff */
[C---:B-----5:R-:W-:Y:S01]  /*0a30*/  PRMT R133, R12.reuse, 0x7632, R133 ;  /* 0x000076320c857816 */ /* 0x060fe20000000085 */
[----:B------:R-:W-:Y:S01]  /*0a40*/  IMAD.U32 R130, R17, 0x10000, RZ ;  /* 0x0001000011827824 */ /* 0x000fe200078e00ff */
[C---:B------:R-:W-:Y:S01]  /*0a50*/  PRMT R131, R13.reuse, 0x7632, R131 ;  /* 0x000076320d837816 */ /* 0x040fe20000000083 */
[----:B------:R-:W-:Y:S01]  /*0a60*/  IMAD.U32 R12, R12, 0x10000, RZ ;  /* 0x000100000c0c7824 */ /* 0x000fe200078e00ff */
[C---:B------:R-:W-:Y:S01]  /*0a70*/  PRMT R137, R14.reuse, 0x7632, R137 ;  /* 0x000076320e897816 */ /* 0x040fe20000000089 */
[----:B------:R-:W-:Y:S01]  /*0a80*/  IMAD.U32 R126, R13, 0x10000, RZ ;  /* 0x000100000d7e7824 */ /* 0x000fe200078e00ff */
[C---:B------:R-:W-:Y:S01]  /*0a90*/  PRMT R135, R15.reuse, 0x7632, R135 ;  /* 0x000076320f877816 */ /* 0x040fe20000000087 */
[----:B------:R-:W-:Y:S01]  /*0aa0*/  IMAD.U32 R14, R14, 0x10000, RZ ;  /* 0x000100000e0e7824 */ /* 0x000fe200078e00ff */
[----:B------:R-:W-:Y:S01]  /*0ab0*/  PRMT R141, R16, 0x7632, R141 ;  /* 0x00007632108d7816 */ /* 0x000fe2000000008d */
[----:B------:R-:W-:Y:S01]  /*0ac0*/  IMAD.U32 R128, R15, 0x10000, RZ ;  /* 0x000100000f807824 */ /* 0x000fe200078e00ff */
[----:B------:R-:W-:Y:S01]  /*0ad0*/  PRMT R139, R17, 0x7632, R139 ;  /* 0x00007632118b7816 */ /* 0x000fe2000000008b */
[----:B------:R-:W-:Y:S01]  /*0ae0*/  IMAD.U32 R17, R117, 0x10000, RZ ;  /* 0x0001000075117824 */ /* 0x000fe200078e00ff */
[----:B------:R-:W-:Y:S01]  /*0af0*/  PRMT R145, R18, 0x7632, R145 ;  /* 0x0000763212917816 */ /* 0x000fe20000000091 */
[----:B------:R-:W-:Y:S01]  /*0b00*/  IMAD.U32 R117, R119, 0x10000, RZ ;  /* 0x0001000077757824 */ /* 0x000fe200078e00ff */
[----:B------:R-:W-:Y:S01]  /*0b10*/  PRMT R143, R19, 0x7632, R143 ;  /* 0x00007632138f7816 */ /* 0x000fe2000000008f */
[----:B------:R-:W-:-:S02]  /*0b20*/  IMAD.U32 R16, R16, 0x10000, RZ ;  /* 0x0001000010107824 */ /* 0x000fc400078e00ff */
[----:B------:R-:W-:Y:S02]  /*0b30*/  IMAD.U32 R18, R18, 0x10000, RZ ;  /* 0x0001000012127824 */ /* 0x000fe400078e00ff */
[----:B------:R-:W-:Y:S02]  /*0b40*/  IMAD.U32 R132, R19, 0x10000, RZ ;  /* 0x0001000013847824 */ /* 0x000fe400078e00ff */
[----:B------:R-:W-:Y:S02]  /*0b50*/  IMAD.U32 R119, R5, 0x10000, RZ ;  /* 0x0001000005777824 */ /* 0x000fe400078e00ff */
[----:B------:R-:W-:Y:S02]  /*0b60*/  IMAD.U32 R121, R121, 0x10000, RZ ;  /* 0x0001000079797824 */ /* 0x000fe400078e00ff */
[----:B------:R-:W-:Y:S02]  /*0b70*/  IMAD.U32 R123, R7, 0x10000, RZ ;  /* 0x00010000077b7824 */ /* 0x000fe400078e00ff */
        /* <DEDUP_REMOVED lines=10> */
[----:B------:R-:W-:Y:S01]  /*0c20*/  IMAD.U32 R143, R143, 0x10000, RZ ;  /* 0x000100008f8f7824 */ /* 0x000fe200078e00ff */
[----:B------:R-:W-:Y:S05]  /*0c30*/  @P1 BRA `(.L_x_0) ;  /* 0x00001ef000001947 */ /* 0x000fea0003800000 */
[----:B------:R-:W-:Y:S01]  /*0c40*/  FADD R5, R22, 1 ;  /* 0x3f80000016057421 */ /* 0x000fe20000000000 */
[----:B------:R-:W-:Y:S01]  /*0c50*/  FADD R217, R17, -R86 ;  /* 0x8000005611d97221 */ /* 0x000fe20000000000 */
[----:B------:R-:W-:Y:S01]  /*0c60*/  FADD R7, R23, 1 ;  /* 0x3f80000017077421 */ /* 0x000fe20000000000 */
[----:B------:R-:W-:Y:S01]  /*0c70*/  FADD R194, R118, -R87 ;  /* 0x8000005776c27221 */ /* 0x000fe20000000000 */
[C---:B------:R-:W-:Y:S01]  /*0c80*/  FMUL R134, R5.reuse, 0.25 ;  /* 0x3e80000005867820 */ /* 0x040fe20000400000 */
[----:B------:R-:W-:Y:S01]  /*0c90*/  FSETP.GEU.AND P3, PT, |R5|, 1.175494350822287508e-38, PT ;  /* 0x008000000500780b */ /* 0x000fe20003f6e200 */
[----:B------:R-:W-:Y:S01]  /*0ca0*/  FMUL R136, R217, 0.25 ;  /* 0x3e800000d9887820 */ /* 0x000fe20000400000 */
[----:B------:R-:W-:Y:S01]  /*0cb0*/  FSETP.GT.AND P4, PT, |R5|, 8.50705917302346158658e+37, PT ;  /* 0x7e8000000500780b */ /* 0x000fe20003f84200 */
[C---:B------:R-:W-:Y:S01]  /*0cc0*/  FMUL R138, R7.reuse, 0.25 ;  /* 0x3e800000078a7820 */ /* 0x040fe20000400000 */
[----:B------:R-:W-:Y:S01]  /*0cd0*/  FSETP.GEU.AND P6, PT, |R7|, 1.175494350822287508e-38, PT ;  /* 0x008000000700780b */ /* 0x000fe20003fce200 */
[----:B------:R-:W-:Y:S01]  /*0ce0*/  FMUL R9, R194, 0.25 ;  /* 0x3e800000c2097820 */ /* 0x000fe20000400000 */
[----:B------:R-:W-:Y:S01]  /*0cf0*/  FSEL R134, R134, R5, P4 ;  /* 0x0000000586867208 */ /* 0x000fe20002000000 */
[----:B------:R-:W-:Y:S01]  /*0d00*/  FADD R5, R24, 1 ;  /* 0x3f80000018057421 */ /* 0x000fe20000000000 */
[----:B------:R-:W-:Y:S01]  /*0d10*/  FSEL R136, R136, R217, P4 ;  /* 0x000000d988887208 */ /* 0x000fe20002000000 */
[----:B------:R-:W-:Y:S01]  /*0d20*/  FADD R219, R117, -R88 ;  /* 0x8000005875db7221 */ /* 0x000fe20000000000 */
[----:B------:R-:W-:Y:S01]  /*0d30*/  FSETP.GT.AND P5, PT, |R7|, 8.50705917302346158658e+37, PT ;  /* 0x7e8000000700780b */ /* 0x000fe20003fa4200 */
[C---:B------:R-:W-:Y:S01]  /*0d40*/  FMUL R140, R5.reuse, 0.25 ;  /* 0x3e800000058c7820 */ /* 0x040fe20000400000 */
[----:B------:R-:W-:Y:S01]  /*0d50*/  FSETP.GT.AND P4, PT, |R5|, 8.50705917302346158658e+37, PT ;  /* 0x7e8000000500780b */ /* 0x000fe20003f84200 */
[----:B------:R-:W-:Y:S01]  /*0d60*/  @!P3 FMUL R134, R134, 16777216 ;  /* 0x4b8000008686b820 */ /* 0x000fe20000400000 */
[----:B------:R-:W-:Y:S01]  /*0d70*/  FSEL R138, R138, R7, P5 ;  /* 0x000000078a8a7208 */ /* 0x000fe20002800000 */
[----:B------:R-:W-:Y:S01]  /*0d80*/  @!P3 FMUL R136, R136, 16777216 ;  /* 0x4b8000008888b820 */ /* 0x000fe20000400000 */
[----:B------:R-:W-:Y:S01]  /*0d90*/  FSEL R147, R9, R194, P5 ;  /* 0x000000c209937208 */ /* 0x000fe20002800000 */
[----:B------:R-:W-:Y:S01]  /*0da0*/  FADD R7, R25, 1 ;  /* 0x3f80000019077421 */ /* 0x000fe20000000000 */
[----:B------:R-:W-:Y:S01]  /*0db0*/  FSETP.GEU.AND P3, PT, |R5|, 1.175494350822287508e-38, PT ;  /* 0x008000000500780b */ /* 0x000fe20003f6e200 */
[----:B------:R-:W-:Y:S01]  /*0dc0*/  FMUL R142, R219, 0.25 ;  /* 0x3e800000db8e7820 */ /* 0x000fe20000400000 */
[----:B------:R-:W-:Y:S01]  /*0dd0*/  @!P6 FMUL R138, R138, 16777216 ;  /* 0x4b8000008a8ae820 */ /* 0x000fe20000400000 */
[----:B------:R-:W-:Y:S01]  /*0de0*/  @!P6 FMUL R147, R147, 16777216 ;  /* 0x4b8000009393e820 */ /* 0x000fe20000400000 */
[----:B------:R-:W-:Y:S01]  /*0df0*/  FADD R196, R6, -R89 ;  /* 0x8000005906c47221 */ /* 0x000fe20000000000 */
[C---:B------:R-:W-:Y:S01]  /*0e00*/  FMUL R144, R7.reuse, 0.25 ;  /* 0x3e80000007907820 */ /* 0x040fe20000400000 */
[----:B------:R-:W-:Y:S01]  /*0e10*/  FSETP.GEU.AND P6, PT, |R7|, 1.175494350822287508e-38, PT ;  /* 0x008000000700780b */ /* 0x000fe20003fce200 */
[----:B------:R-:W-:Y:S01]  /*0e20*/  FADD R221, R119, -R90 ;  /* 0x8000005a77dd7221 */ /* 0x000fe20000000000 */
[----:B------:R-:W-:Y:S01]  /*0e30*/  FSETP.GT.AND P5, PT, |R7|, 8.50705917302346158658e+37, PT ;  /* 0x7e8000000700780b */ /* 0x000fe20003fa4200 */
[----:B------:R-:W-:Y:S01]  /*0e40*/  FMUL R9, R196, 0.25 ;  /* 0x3e800000c4097820 */ /* 0x000fe20000400000 */
[----:B------:R-:W-:Y:S01]  /*0e50*/  FSEL R140, R140, R5, P4 ;  /* 0x000000058c8c7208 */ /* 0x000fe20002000000 */
[----:B------:R-:W-:Y:S01]  /*0e60*/  FADD R5, R26, 1 ;  /* 0x3f8000001a057421 */ /* 0x000fe20000000000 */
[----:B------:R-:W-:Y:S01]  /*0e70*/  FSEL R142, R142, R219, P4 ;  /* 0x000000db8e8e7208 */ /* 0x000fe20002000000 */
[----:B------:R-:W-:Y:S01]  /*0e80*/  FADD R198, R120, -R91 ;  /* 0x8000005b78c67221 */ /* 0x000fe20000000000 */
[----:B------:R-:W-:Y:S01]  /*0e90*/  FSEL R144, R144, R7, P5 ;  /* 0x0000000790907208 */ /* 0x000fe20002800000 */
[----:B------:R-:W-:Y:S01]  /*0ea0*/  FADD R7, R27, 1 ;  /* 0x3f8000001b077421 */ /* 0x000fe20000000000 */
[----:B------:R-:W-:Y:S01]  /*0eb0*/  @!P3 FMUL R140, R140, 16777216 ;  /* 0x4b8000008c8cb820 */ /* 0x000fe20000400000 */
[----:B------:R-:W-:Y:S01]  /*0ec0*/  @!P3 FMUL R142, R142, 16777216 ;  /* 0x4b8000008e8eb820 */ /* 0x000fe20000400000 */
[----:B------:R-:W-:Y:S01]  /*0ed0*/  FSEL R157, R9, R196, P5 ;  /* 0x000000c4099d7208 */ /* 0x000fe20002800000 */
[----:B------:R-:W-:Y:S01]  /*0ee0*/  FMUL R150, R7, 0.25 ;  /* 0x3e80000007967820 */ /* 0x000fe20000400000 */
[C---:B------:R-:W-:Y:S01]  /*0ef0*/  FSETP.GEU.AND P3, PT, |R5|.reuse, 1.175494350822287508e-38, PT ;  /* 0x008000000500780b */ /* 0x040fe20003f6e200 */
[----:B------:R-:W-:Y:S01]  /*0f00*/  FMUL R146, R5, 0.25 ;  /* 0x3e80000005927820 */ /* 0x000fe20000400000 */
[----:B------:R-:W-:Y:S01]  /*0f10*/  FSETP.GT.AND P5, PT, |R7|, 8.50705917302346158658e+37, PT ;  /* 0x7e8000000700780b */ /* 0x000fe20003fa4200 */
[----:B------:R-:W-:Y:S01]  /*0f20*/  FMUL R148, R221, 0.25 ;  /* 0x3e800000dd947820 */ /* 0x000fe20000400000 */
[----:B------:R-:W-:Y:S01]  /*0f30*/  FSETP.GT.AND P4, PT, |R5|, 8.50705917302346158658e+37, PT ;  /* 0x7e8000000500780b */ /* 0x000fe20003f84200 */
[----:B------:R-:W-:Y:S01]  /*0f40*/  @!P6 FMUL R144, R144, 16777216 ;  /* 0x4b8000009090e820 */ /* 0x000fe20000400000 */
[----:B------:R-:W-:Y:S01]  /*0f50*/  @!P6 FMUL R157, R157, 16777216 ;  /* 0x4b8000009d9de820 */ /* 0x000fe20000400000 */
[----:B------:R-:W-:Y:S01]  /*0f60*/  FSETP.GEU.AND P6, PT, |R7|, 1.175494350822287508e-38, PT ;  /* 0x008000000700780b */ /* 0x000fe20003fce200 */
[----:B------:R-:W-:Y:S01]  /*0f70*/  FMUL R11, R198, 0.25 ;  /* 0x3e800000c60b7820 */ /* 0x000fe20000400000 */
[----:B------:R-:W-:Y:S01]  /*0f80*/  FSEL R150, R150, R7, P5 ;  /* 0x0000000796967208 */ /* 0x000fe20002800000 */
[----:B------:R-:W-:Y:S01]  /*0f90*/  FADD R7, R29, 1 ;  /* 0x3f8000001d077421 */ /* 0x000fe20000000000 */
[----:B------:R-:W-:Y:S01]  /*0fa0*/  FSEL R146, R146, R5, P4 ;  /* 0x0000000592927208 */ /* 0x000fe20002000000 */
[----:B------:R-:W-:Y:S01]  /*0fb0*/  FADD R5, R28, 1 ;  /* 0x3f8000001c057421 */ /* 0x000fe20000000000 */
[----:B------:R-:W-:Y:S01]  /*0fc0*/  FSEL R148, R148, R221, P4 ;  /* 0x000000dd94947208 */ /* 0x000fe20002000000 */
[----:B------:R0:W-:Y:S01]  /*0fd0*/  MUFU.RCP R9, R134 ;  /* 0x0000008600097308 */ /* 0x0001e20000001000 */
[----:B------:R-:W-:Y:S01]  /*0fe0*/  FSEL R19, R11, R198, P5 ;  /* 0x000000c60b137208 */ /* 0x000fe20002800000 */
[----:B------:R-:W-:Y:S01]  /*0ff0*/  @!P3 FMUL R146, R146, 16777216 ;  /* 0x4b8000009292b820 */ /* 0x000fe20000400000 */
[----:B------:R-:W-:Y:S01]  /*1000*/  FSETP.GT.AND P5, PT, |R7|, 8.50705917302346158658e+37, PT ;  /* 0x7e8000000700780b */ /* 0x000fe20003fa4200 */
[----:B------:R-:W-:Y:S01]  /*1010*/  @!P3 FMUL R148, R148, 16777216 ;  /* 0x4b8000009494b820 */ /* 0x000fe20000400000 */
[----:B------:R-:W-:Y:S01]  /*1020*/  FADD R223, R121, -R92 ;  /* 0x8000005c79df7221 */ /* 0x000fe20000000000 */
[C---:B------:R-:W-:Y:S01]  /*1030*/  FSETP.GEU.AND P3, PT, |R5|.reuse, 1.175494350822287508e-38, PT ;  /* 0x008000000500780b */ /* 0x040fe20003f6e200 */
[C---:B------:R-:W-:Y:S01]  /*1040*/  FMUL R152, R5.reuse, 0.25 ;  /* 0x3e80000005987820 */ /* 0x040fe20000400000 */
[----:B------:R-:W-:Y:S01]  /*1050*/  FSETP.GT.AND P4, PT, |R5|, 8.50705917302346158658e+37, PT ;  /* 0x7e8000000500780b */ /* 0x000fe20003f84200 */
[----:B0-----:R-:W-:Y:S01]  /*1060*/  FMUL R134, R7, 0.25 ;  /* 0x3e80000007867820 */ /* 0x001fe20000400000 */
[----:B------:R-:W-:Y:S01]  /*1070*/  @!P6 FMUL R150, R150, 16777216 ;  /* 0x4b8000009696e820 */ /* 0x000fe20000400000 */
[----:B------:R-:W-:Y:S01]  /*1080*/  @!P6 FMUL R19, R19, 16777216 ;  /* 0x4b8000001313e820 */ /* 0x000fe20000400000 */
[----:B------:R-:W-:Y:S01]  /*1090*/  FADD R200, R8, -R93 ;  /* 0x8000005d08c87221 */ /* 0x000fe20000000000 */
[----:B------:R-:W-:Y:S01]  /*10a0*/  FSETP.GEU.AND P6, PT, |R7|, 1.175494350822287508e-38, PT ;  /* 0x008000000700780b */ /* 0x000fe20003fce200 */
[----:B------:R0:W-:Y:S01]  /*10b0*/  MUFU.RCP R11, R140 ;  /* 0x0000008c000b7308 */ /* 0x0001e20000001000 */
[----:B------:R-:W-:Y:S01]  /*10c0*/  FSEL R149, R134, R7, P5 ;  /* 0x0000000786957208 */ /* 0x000fe20002800000 */
[----:B------:R-:W-:Y:S01]  /*10d0*/  FMUL R134, R223, 0.25 ;  /* 0x3e800000df867820 */ /* 0x000fe20000400000 */
[----:B------:R-:W-:Y:S01]  /*10e0*/  FSEL R152, R152, R5, P4 ;  /* 0x0000000598987208 */ /* 0x000fe20002000000 */
[----:B------:R-:W-:Y:S01]  /*10f0*/  FADD R5, R30, 1 ;  /* 0x3f8000001e057421 */ /* 0x000fe20000000000 */
[----:B------:R-:W-:Y:S01]  /*1100*/  FMUL R15, R200, 0.25 ;  /* 0x3e800000c80f7820 */ /* 0x000fe20000400000 */
[----:B------:R-:W-:Y:S01]  /*1110*/  FADD R7, R31, 1 ;  /* 0x3f8000001f077421 */ /* 0x000fe20000000000 */
[----:B------:R-:W-:Y:S01]  /*1120*/  FADD R225, R123, -R94 ;  /* 0x8000005e7be17221 */ /* 0x000fe20000000000 */
[----:B------:R-:W-:Y:S01]  /*1130*/  @!P3 FMUL R152, R152, 16777216 ;  /* 0x4b8000009898b820 */ /* 0x000fe20000400000 */
[----:B0-----:R-:W-:Y:S01]  /*1140*/  FSEL R140, R134, R223, P4 ;  /* 0x000000df868c7208 */ /* 0x001fe20002000000 */
[C---:B------:R-:W-:Y:S01]  /*1150*/  FMUL R134, R5.reuse, 0.25 ;  /* 0x3e80000005867820 */ /* 0x040fe20000400000 */
[----:B------:R-:W-:Y:S01]  /*1160*/  FSETP.GT.AND P4, PT, |R5|, 8.50705917302346158658e+37, PT ;  /* 0x7e8000000500780b */ /* 0x000fe20003f84200 */
[----:B------:R0:W1:Y:S01]  /*1170*/  MUFU.RCP R13, R146 ;  /* 0x00000092000d7308 */ /* 0x0000620000001000 */
[----:B------:R-:W-:Y:S01]  /*1180*/  FSEL R151, R15, R200, P5 ;  /* 0x000000c80f977208 */ /* 0x000fe20002800000 */
[----:B------:R-:W-:Y:S01]  /*1190*/  @!P3 FMUL R140, R140, 16777216 ;  /* 0x4b8000008c8cb820 */ /* 0x000fe20000400000 */
[----:B------:R-:W-:Y:S01]  /*11a0*/  FSETP.GEU.AND P3, PT, |R5|, 1.175494350822287508e-38, PT ;  /* 0x008000000500780b */ /* 0x000fe20003f6e200 */
[C---:B------:R-:W-:Y:S01]  /*11b0*/  FMUL R154, R7.reuse, 0.25 ;  /* 0x3e800000079a7820 */ /* 0x040fe20000400000 */
[----:B------:R-:W-:Y:S01]  /*11c0*/  FSEL R134, R134, R5, P4 ;  /* 0x0000000586867208 */ /* 0x000fe20002000000 */
[----:B------:R-:W-:Y:S01]  /*11d0*/  FADD R5, R32, 1 ;  /* 0x3f80000020057421 */ /* 0x000fe20000000000 */
[----:B------:R-:W-:Y:S01]  /*11e0*/  FSETP.GT.AND P5, PT, |R7|, 8.50705917302346158658e+37, PT ;  /* 0x7e8000000700780b */ /* 0x000fe20003fa4200 */
[----:B------:R-:W-:Y:S01]  /*11f0*/  @!P6 FMUL R149, R149, 16777216 ;  /* 0x4b8000009595e820 */ /* 0x000fe20000400000 */
[----:B0-----:R-:W-:Y:S01]  /*1200*/  FMUL R146, R225, 0.25 ;  /* 0x3e800000e1927820 */ /* 0x001fe20000400000 */
[----:B------:R-:W-:Y:S01]  /*1210*/  @!P6 FMUL R151, R151, 16777216 ;  /* 0x4b8000009797e820 */ /* 0x000fe20000400000 */
[----:B------:R-:W-:Y:S01]  /*1220*/  FADD R180, R122, -R95 ;  /* 0x8000005f7ab47221 */ /* 0x000fe20000000000 */
[----:B------:R-:W-:Y:S01]  /*1230*/  FSETP.GEU.AND P6, PT, |R7|, 1.175494350822287508e-38, PT ;  /* 0x008000000700780b */ /* 0x000fe20003fce200 */
[C---:B------:R-:W-:Y:S01]  /*1240*/  FMUL R156, R5.reuse, 0.25 ;  /* 0x3e800000059c7820 */ /* 0x040fe20000400000 */
[----:B------:R-:W-:Y:S01]  /*1250*/  FSEL R155, R154, R7, P5 ;  /* 0x000000079a9b7208 */ /* 0x000fe20002800000 */
[----:B------:R-:W-:Y:S01]  /*1260*/  FMUL R153, R180, 0.25 ;  /* 0x3e800000b4997820 */ /* 0x000fe20000400000 */
[----:B------:R-:W-:Y:S01]  /*1270*/  FSEL R154, R146, R225, P4 ;  /* 0x000000e1929a7208 */ /* 0x000fe20002000000 */
[----:B------:R-:W-:Y:S01]  /*1280*/  @!P3 FMUL R134, R134, 16777216 ;  /* 0x4b8000008686b820 */ /* 0x000fe20000400000 */
[----:B------:R-:W-:Y:S01]  /*1290*/  FSETP.GT.AND P4, PT, |R5|, 8.50705917302346158658e+37, PT ;  /* 0x7e8000000500780b */ /* 0x000fe20003f84200 */
[----:B------:R-:W-:Y:S01]  /*12a0*/  FADD R203, R125, -R96 ;  /* 0x800000607dcb7221 */ /* 0x000fe20000000000 */
[----:B------:R-:W-:Y:S01]  /*12b0*/  FADD R7, R33, 1 ;  /* 0x3f80000021077421 */ /* 0x000fe20000000000 */
[----:B------:R-:W-:Y:S01]  /*12c0*/  @!P3 FMUL R154, R154, 16777216 ;  /* 0x4b8000009a9ab820 */ /* 0x000fe20000400000 */
[----:B------:R-:W-:Y:S01]  /*12d0*/  FSEL R158, R156, R5, P4 ;  /* 0x000000059c9e7208 */ /* 0x000fe20002000000 */
[----:B------:R0:W2:Y:S01]  /*12e0*/  MUFU.RCP R15, R152 ;  /* 0x00000098000f7308 */ /* 0x0000a20000001000 */
[----:B------:R-:W-:Y:S01]  /*12f0*/  FSEL R156, R153, R180, P5 ;  /* 0x000000b4999c7208 */ /* 0x000fe20002800000 */
[----:B------:R-:W-:Y:S01]  /*1300*/  FMUL R160, R203, 0.25 ;  /* 0x3e800000cba07820 */ /* 0x000fe20000400000 */
[----:B------:R-:W-:Y:S01]  /*1310*/  FSETP.GEU.AND P3, PT, |R5|, 1.175494350822287508e-38, PT ;  /* 0x008000000500780b */ /* 0x000fe20003f6e200 */
[----:B------:R-:W-:Y:S01]  /*1320*/  @!P6 FMUL R155, R155, 16777216 ;  /* 0x4b8000009b9be820 */ /* 0x000fe20000400000 */
[----:B------:R-:W-:Y:S01]  /*1330*/  FADD R176, R10, -R97 ;  /* 0x800000610ab07221 */ /* 0x000fe20000000000 */
[----:B------:R-:W-:Y:S01]  /*1340*/  @!P6 FMUL R156, R156, 16777216 ;  /* 0x4b8000009c9ce820 */ /* 0x000fe20000400000 */
[C---:B------:R-:W-:Y:S01]  /*1350*/  FSETP.GT.AND P5, PT, |R7|.reuse, 8.50705917302346158658e+37, PT ;  /* 0x7e8000000700780b */ /* 0x040fe20003fa4200 */
[----:B------:R3:W-:Y:S01]  /*1360*/  MUFU.RCP R146, R149 ;  /* 0x0000009500927308 */ /* 0x0007e20000001000 */
[C---:B0-----:R-:W-:Y:S01]  /*1370*/  FMUL R152, R7.reuse, 0.25 ;  /* 0x3e80000007987820 */ /* 0x041fe20000400000 */
[----:B------:R-:W-:Y:S01]  /*1380*/  FSETP.GEU.AND P6, PT, |R7|, 1.175494350822287508e-38, PT ;  /* 0x008000000700780b */ /* 0x000fe20003fce200 */
[----:B------:R-:W-:Y:S01]  /*1390*/  FMUL R161, R176, 0.25 ;  /* 0x3e800000b0a17820 */ /* 0x000fe20000400000 */
[----:B------:R-:W-:Y:S01]  /*13a0*/  FSEL R160, R160, R203, P4 ;  /* 0x000000cba0a07208 */ /* 0x000fe20002000000 */
[----:B------:R-:W-:Y:S01]  /*13b0*/  FADD R5, R34, 1 ;  /* 0x3f80000022057421 */ /* 0x000fe20000000000 */
[----:B------:R-:W-:Y:S01]  /*13c0*/  FADD R199, R127, -R98 ;  /* 0x800000627fc77221 */ /* 0x000fe20000000000 */
[----:B------:R-:W-:Y:S01]  /*13d0*/  FADD R174, R124, -R99 ;  /* 0x800000637cae7221 */ /* 0x000fe20000000000 */
[----:B------:R-:W-:Y:S01]  /*13e0*/  @!P3 FMUL R158, R158, 16777216 ;  /* 0x4b8000009e9eb820 */ /* 0x000fe20000400000 */
[----:B---3--:R-:W-:Y:S01]  /*13f0*/  FSEL R149, R152, R7, P5 ;  /* 0x0000000798957208 */ /* 0x008fe20002800000 */
[----:B------:R-:W-:Y:S01]  /*1400*/  FADD R7, R35, 1 ;  /* 0x3f80000023077421 */ /* 0x000fe20000000000 */
[----:B------:R-:W-:Y:S01]  /*1410*/  @!P3 FMUL R160, R160, 16777216 ;  /* 0x4b800000a0a0b820 */ /* 0x000fe20000400000 */
[----:B------:R-:W-:Y:S01]  /*1420*/  FSEL R161, R161, R176, P5 ;  /* 0x000000b0a1a17208 */ /* 0x000fe20002800000 */
[----:B------:R0:W-:Y:S01]  /*1430*/  MUFU.RCP R153, R134 ;  /* 0x0000008600997308 */ /* 0x0001e20000001000 */
[----:B------:R-:W-:Y:S01]  /*1440*/  FSETP.GEU.AND P3, PT, |R5|, 1.175494350822287508e-38, PT ;  /* 0x008000000500780b */ /* 0x000fe20003f6e200 */
[----:B------:R-:W-:Y:S01]  /*1450*/  @!P6 FMUL R149, R149, 16777216 ;  /* 0x4b8000009595e820 */ /* 0x000fe20000400000 */
[C---:B------:R-:W-:Y:S01]  /*1460*/  FSETP.GEU.AND P5, PT, |R7|.reuse, 1.175494350822287508e-38, PT ;  /* 0x008000000700780b */ /* 0x040fe20003fae200 */
[----:B------:R-:W-:Y:S01]  /*1470*/  FMUL R164, R7, 0.25 ;  /* 0x3e80000007a47820 */ /* 0x000fe20000400000 */
[----:B------:R-:W-:Y:S01]  /*1480*/  FSETP.GT.AND P4, PT, |R5|, 8.50705917302346158658e+37, PT ;  /* 0x7e8000000500780b */ /* 0x000fe20003f84200 */
[----:B------:R-:W-:Y:S01]  /*1490*/  @!P6 FMUL R161, R161, 16777216 ;  /* 0x4b800000a1a1e820 */ /* 0x000fe20000400000 */
[----:B------:R-:W-:Y:S01]  /*14a0*/  FSETP.GT.AND P6, PT, |R7|, 8.50705917302346158658e+37, PT ;  /* 0x7e8000000700780b */ /* 0x000fe20003fc4200 */
[----:B------:R3:W-:Y:S01]  /*14b0*/  MUFU.RCP R152, R155 ;  /* 0x0000009b00987308 */ /* 0x0007e20000001000 */
[----:B0-----:R-:W-:Y:S01]  /*14c0*/  FMUL R134, R5, 0.25 ;  /* 0x3e80000005867820 */ /* 0x001fe20000400000 */
[----:B------:R-:W-:Y:S01]  /*14d0*/  FADD R172, R4, -R85 ;  /* 0x8000005504ac7221 */ /* 0x000fe20000000000 */
[----:B------:R-:W-:Y:S01]  /*14e0*/  FSEL R164, R164, R7, P6 ;  /* 0x00000007a4a47208 */ /* 0x000fe20003000000 */
[----:B-1----:R-:W-:Y:S01]  /*14f0*/  FFMA R7, R13, R148, R90 ;  /* 0x000000940d077223 */ /* 0x002fe2000000005a */
[----:B------:R-:W-:Y:S01]  /*1500*/  FADD R168, R12, -R101 ;  /* 0x800000650ca87221 */ /* 0x000fe20000000000 */
[----:B------:R-:W-:Y:S01]  /*1510*/  FSEL R163, R134, R5, P4 ;  /* 0x0000000586a37208 */ /* 0x000fe20002000000 */
[----:B------:R-:W-:Y:S01]  /*1520*/  FMUL R134, R199, 0.25 ;  /* 0x3e800000c7867820 */ /* 0x000fe20000400000 */
[----:B------:R-:W-:Y:S01]  /*1530*/  FADD R5, R21, 1 ;  /* 0x3f80000015057421 */ /* 0x000fe20000000000 */
[----:B------:R-:W-:Y:S01]  /*1540*/  @!P5 FMUL R164, R164, 16777216 ;  /* 0x4b800000a4a4d820 */ /* 0x000fe20000400000 */
[----:B------:R-:W0:Y:S01]  /*1550*/  MUFU.RCP R159, R158 ;  /* 0x0000009e009f7308 */ /* 0x000e220000001000 */
[----:B------:R-:W-:Y:S01]  /*1560*/  @!P3 FMUL R163, R163, 16777216 ;  /* 0x4b800000a3a3b820 */ /* 0x000fe20000400000 */
[----:B---3--:R-:W-:Y:S01]  /*1570*/  FSEL R155, R134, R199, P4 ;  /* 0x000000c7869b7208 */ /* 0x008fe20002000000 */
[C---:B------:R-:W-:Y:S01]  /*1580*/  FMUL R134, R5.reuse, 0.25 ;  /* 0x3e80000005867820 */ /* 0x040fe20000400000 */
[----:B------:R-:W-:Y:S01]  /*1590*/  FSETP.GT.AND P4, PT, |R5|, 8.50705917302346158658e+37, PT ;  /* 0x7e8000000500780b */ /* 0x000fe20003f84200 */
[----:B------:R-:W-:Y:S01]  /*15a0*/  FMUL R187, R172, 0.25 ;  /* 0x3e800000acbb7820 */ /* 0x000fe20000400000 */
[----:B------:R-:W-:Y:S01]  /*15b0*/  FADD R195, R129, -R100 ;  /* 0x8000006481c37221 */ /* 0x000fe20000000000 */
[----:B------:R-:W-:Y:S01]  /*15c0*/  @!P3 FMUL R155, R155, 16777216 ;  /* 0x4b8000009b9bb820 */ /* 0x000fe20000400000 */
[----:B------:R-:W1:Y:S01]  /*15d0*/  MUFU.RCP R163, R163 ;  /* 0x000000a300a37308 */ /* 0x000e620000001000 */
[----:B------:R-:W-:Y:S01]  /*15e0*/  FSEL R178, R134, R5, P4 ;  /* 0x0000000586b27208 */ /* 0x000fe20002000000 */
[----:B------:R-:W-:Y:S01]  /*15f0*/  FFMA R134, R9, R136, R86 ;  /* 0x0000008809867223 */ /* 0x000fe20000000056 */
[----:B------:R-:W-:Y:S01]  /*1600*/  FMUL R9, R174, 0.25 ;  /* 0x3e800000ae097820 */ /* 0x000fe20000400000 */
[----:B------:R-:W-:Y:S01]  /*1610*/  FSETP.GEU.AND P3, PT, |R5|, 1.175494350822287508e-38, PT ;  /* 0x008000000500780b */ /* 0x000fe20003f6e200 */
[----:B------:R-:W-:Y:S01]  /*1620*/  FMUL R197, R168, 0.25 ;  /* 0x3e800000a8c57820 */ /* 0x000fe20000400000 */
[----:B------:R-:W-:Y:S01]  /*1630*/  FMUL R182, R195, 0.25 ;  /* 0x3e800000c3b67820 */ /* 0x000fe20000400000 */
[----:B------:R-:W-:Y:S01]  /*1640*/  FFMA R5, R11, R142, R88 ;  /* 0x0000008e0b057223 */ /* 0x000fe20000000058 */
[----:B------:R-:W3:Y:S01]  /*1650*/  MUFU.RCP R164, R164 ;  /* 0x000000a400a47308 */ /* 0x000ee20000001000 */
[----:B------:R-:W-:Y:S01]  /*1660*/  FSEL R136, R9, R174, P6 ;  /* 0x000000ae09887208 */ /* 0x000fe20003000000 */
[----:B--2---:R-:W-:Y:S01]  /*1670*/  FFMA R9, R15, R140, R92 ;  /* 0x0000008c0f097223 */ /* 0x004fe2000000005c */
[----:B0-----:R-:W-:Y:S01]  /*1680*/  FFMA R13, R159, R160, R96 ;  /* 0x000000a09f0d7223 */ /* 0x001fe20000000060 */
[----:B------:R-:W-:Y:S01]  /*1690*/  FADD R159, R36, 1 ;  /* 0x3f800000249f7421 */ /* 0x000fe20000000000 */
[----:B------:R-:W-:Y:S01]  /*16a0*/  FFMA R11, R153, R154, R94 ;  /* 0x0000009a990b7223 */ /* 0x000fe2000000005e */
[----:B------:R-:W-:Y:S01]  /*16b0*/  @!P5 FMUL R136, R136, 16777216 ;  /* 0x4b8000008888d820 */ /* 0x000fe20000400000 */
[----:B------:R-:W-:Y:S01]  /*16c0*/  FADD R166, R126, -R103 ;  /* 0x800000677ea67221 */ /* 0x000fe20000000000 */
[----:B------:R-:W0:Y:S01]  /*16d0*/  MUFU.RCP R138, R138 ;  /* 0x0000008a008a7308 */ /* 0x000e220000001000 */
[----:B-1----:R-:W-:Y:S01]  /*16e0*/  FFMA R15, R163, R155, R98 ;  /* 0x0000009ba30f7223 */ /* 0x002fe20000000062 */
[----:B------:R-:W-:Y:S01]  /*16f0*/  @!P3 FMUL R178, R178, 16777216 ;  /* 0x4b800000b2b2b820 */ /* 0x000fe20000400000 */
[C---:B------:R-:W-:Y:S01]  /*1700*/  FSETP.GEU.AND P5, PT, |R159|.reuse, 1.175494350822287508e-38, PT ;  /* 0x008000009f00780b */ /* 0x040fe20003fae200 */
[C---:B------:R-:W-:Y:S01]  /*1710*/  FMUL R170, R159.reuse, 0.25 ;  /* 0x3e8000009faa7820 */ /* 0x040fe20000400000 */
[----:B------:R-:W-:Y:S01]  /*1720*/  FSETP.GT.AND P6, PT, |R159|, 8.50705917302346158658e+37, PT ;  /* 0x7e8000009f00780b */ /* 0x000fe20003fc4200 */
[----:B------:R-:W-:Y:S01]  /*1730*/  FADD R191, R133, -R102 ;  /* 0x8000006685bf7221 */ /* 0x000fe20000000000 */
[----:B------:R-:W-:Y:S01]  /*1740*/  FMUL R205, R166, 0.25 ;  /* 0x3e800000a6cd7820 */ /* 0x000fe20000400000 */
[----:B------:R-:W1:Y:S01]  /*1750*/  MUFU.RCP R162, R149 ;  /* 0x0000009500a27308 */ /* 0x000e620000001000 */
[----:B---3--:R-:W-:Y:S01]  /*1760*/  FFMA R155, R164, R136, R99 ;  /* 0x00000088a49b7223 */ /* 0x008fe20000000063 */
[----:B------:R-:W-:Y:S01]  /*1770*/  FSEL R164, R187, R172, P4 ;  /* 0x000000acbba47208 */ /* 0x000fe20002000000 */
[----:B------:R-:W-:Y:S01]  /*1780*/  FADD R136, R37, 1 ;  /* 0x3f80000025887421 */ /* 0x000fe20000000000 */
[----:B------:R-:W-:Y:S01]  /*1790*/  FSEL R201, R170, R159, P6 ;  /* 0x0000009faac97208 */ /* 0x000fe20003000000 */
[----:B------:R-:W-:Y:S01]  /*17a0*/  FMUL R184, R191, 0.25 ;  /* 0x3e800000bfb87820 */ /* 0x000fe20000400000 */
[----:B------:R-:W-:Y:S01]  /*17b0*/  FSEL R193, R182, R195, P6 ;  /* 0x000000c3b6c17208 */ /* 0x000fe20003000000 */
[----:B------:R-:W-:Y:S01]  /*17c0*/  @!P3 FMUL R164, R164, 16777216 ;  /* 0x4b800000a4a4b820 */ /* 0x000fe20000400000 */
[C---:B------:R-:W-:Y:S01]  /*17d0*/  FSETP.GEU.AND P3, PT, |R136|.reuse, 1.175494350822287508e-38, PT ;  /* 0x008000008800780b */ /* 0x040fe20003f6e200 */
[C---:B------:R-:W-:Y:S01]  /*17e0*/  FMUL R187, R136.reuse, 0.25 ;  /* 0x3e80000088bb7820 */ /* 0x040fe20000400000 */
[----:B------:R-:W-:Y:S01]  /*17f0*/  FSETP.GT.AND P4, PT, |R136|, 8.50705917302346158658e+37, PT ;  /* 0x7e8000008800780b */ /* 0x000fe20003f84200 */
[----:B0-----:R-:W-:Y:S01]  /*1800*/  FFMA R147, R138, R147, R87 ;  /* 0x000000938a937223 */ /* 0x001fe20000000057 */
[----:B------:R-:W-:Y:S01]  /*1810*/  FADD R138, R39, 1 ;  /* 0x3f800000278a7421 */ /* 0x000fe20000000000 */
[----:B------:R-:W-:Y:S01]  /*1820*/  @!P5 FMUL R201, R201, 16777216 ;  /* 0x4b800000c9c9d820 */ /* 0x000fe20000400000 */
[----:B------:R-:W-:Y:S01]  /*1830*/  FSEL R186, R187, R136, P4 ;  /* 0x00000088bbba7208 */ /* 0x000fe20002000000 */
[----:B------:R-:W-:Y:S01]  /*1840*/  @!P5 FMUL R193, R193, 16777216 ;  /* 0x4b800000c1c1d820 */ /* 0x000fe20000400000 */
[----:B------:R-:W-:Y:S01]  /*1850*/  FSEL R170, R197, R168, P4 ;  /* 0x000000a8c5aa7208 */ /* 0x000fe20002000000 */
[----:B-1----:R-:W-:Y:S01]  /*1860*/  FFMA R153, R162, R161, R97 ;  /* 0x000000a1a2997223 */ /* 0x002fe20000000061 */
[----:B------:R-:W-:Y:S01]  /*1870*/  FADD R161, R38, 1 ;  /* 0x3f80000026a17421 */ /* 0x000fe20000000000 */
[C---:B------:R-:W-:Y:S01]  /*1880*/  FMUL R187, R138.reuse, 0.25 ;  /* 0x3e8000008abb7820 */ /* 0x040fe20000400000 */
[----:B------:R-:W-:Y:S01]  /*1890*/  FSETP.GT.AND P4, PT, |R138|, 8.50705917302346158658e+37, PT ;  /* 0x7e8000008a00780b */ /* 0x000fe20003f84200 */
[----:B------:R-:W-:Y:S01]  /*18a0*/  @!P3 FMUL R186, R186, 16777216 ;  /* 0x4b800000babab820 */ /* 0x000fe20000400000 */
[----:B------:R-:W-:Y:S01]  /*18b0*/  @!P3 FMUL R170, R170, 16777216 ;  /* 0x4b800000aaaab820 */ /* 0x000fe20000400000 */
[----:B------:R-:W-:Y:S01]  /*18c0*/  FSETP.GEU.AND P3, PT, |R138|, 1.175494350822287508e-38, PT ;  /* 0x008000008a00780b */ /* 0x000fe20003f6e200 */
[C---:B------:R-:W-:Y:S01]  /*18d0*/  FMUL R182, R161.reuse, 0.25 ;  /* 0x3e800000a1b67820 */ /* 0x040fe20000400000 */
[----:B------:R-:W-:Y:S01]  /*18e0*/  FSETP.GEU.AND P5, PT, |R161|, 1.175494350822287508e-38, PT ;  /* 0x00800000a100780b */ /* 0x000fe20003fae200 */
[----:B------:R-:W-:Y:S01]  /*18f0*/  FADD R140, R41, 1 ;  /* 0x3f800000298c7421 */ /* 0x000fe20000000000 */
[----:B------:R-:W-:Y:S01]  /*1900*/  FSETP.GT.AND P6, PT, |R161|, 8.50705917302346158658e+37, PT ;  /* 0x7e800000a100780b */ /* 0x000fe20003fc4200 */
[----:B------:R-:W-:Y:S01]  /*1910*/  FADD R163, R40, 1 ;  /* 0x3f80000028a37421 */ /* 0x000fe20000000000 */
[----:B------:R-:W-:Y:S01]  /*1920*/  FSEL R187, R187, R138, P4 ;  /* 0x0000008abbbb7208 */ /* 0x000fe20002000000 */
[----:B------:R-:W-:Y:S01]  /*1930*/  FADD R162, R14, -R105 ;  /* 0x800000690ea27221 */ /* 0x000fe20000000000 */
[----:B------:R-:W-:Y:S01]  /*1940*/  FSEL R207, R182, R161, P6 ;  /* 0x000000a1b6cf7208 */ /* 0x000fe20003000000 */
[----:B------:R-:W-:Y:S01]  /*1950*/  FADD R189, R131, -R104 ;  /* 0x8000006883bd7221 */ /* 0x000fe20000000000 */
[----:B------:R-:W-:Y:S01]  /*1960*/  FSEL R182, R205, R166, P4 ;  /* 0x000000a6cdb67208 */ /* 0x000fe20002000000 */
[----:B------:R-:W-:Y:S01]  /*1970*/  FMUL R209, R140, 0.25 ;  /* 0x3e8000008cd17820 */ /* 0x000fe20000400000 */
[----:B------:R-:W-:Y:S01]  /*1980*/  FSEL R197, R184, R191, P6 ;  /* 0x000000bfb8c57208 */ /* 0x000fe20003000000 */
[----:B------:R-:W-:Y:S01]  /*1990*/  @!P3 FMUL R187, R187, 16777216 ;  /* 0x4b800000bbbbb820 */ /* 0x000fe20000400000 */
[----:B------:R-:W-:Y:S01]  /*19a0*/  FMUL R184, R163, 0.25 ;  /* 0x3e800000a3b87820 */ /* 0x000fe20000400000 */
[----:B------:R-:W-:Y:S01]  /*19b0*/  @!P3 FMUL R182, R182, 16777216 ;  /* 0x4b800000b6b6b820 */ /* 0x000fe20000400000 */
[----:B------:R-:W-:Y:S01]  /*19c0*/  @!P5 FMUL R207, R207, 16777216 ;  /* 0x4b800000cfcfd820 */ /* 0x000fe20000400000 */
[----:B------:R-:W-:Y:S01]  /*19d0*/  @!P5 FMUL R197, R197, 16777216 ;  /* 0x4b800000c5c5d820 */ /* 0x000fe20000400000 */
[----:B------:R-:W-:Y:S01]  /*19e0*/  FSETP.GEU.AND P3, PT, |R140|, 1.175494350822287508e-38, PT ;  /* 0x008000008c00780b */ /* 0x000fe20003f6e200 */
[----:B------:R-:W-:Y:S01]  /*19f0*/  FMUL R213, R162, 0.25 ;  /* 0x3e800000a2d57820 */ /* 0x000fe20000400000 */
[----:B------:R-:W-:Y:S01]  /*1a00*/  FSETP.GEU.AND P5, PT, |R163|, 1.175494350822287508e-38, PT ;  /* 0x00800000a300780b */ /* 0x000fe20003fae200 */
[----:B------:R-:W-:Y:S01]  /*1a10*/  FMUL R188, R189, 0.25 ;  /* 0x3e800000bdbc7820 */ /* 0x000fe20000400000 */
[----:B------:R-:W-:Y:S01]  /*1a20*/  FSETP.GT.AND P6, PT, |R163|, 8.50705917302346158658e+37, PT ;  /* 0x7e800000a300780b */ /* 0x000fe20003fc4200 */
[----:B------:R-:W0:Y:S01]  /*1a30*/  MUFU.RCP R144, R144 ;  /* 0x0000009000907308 */ /* 0x000e220000001000 */
[----:B------:R-:W-:Y:S01]  /*1a40*/  FSETP.GT.AND P4, PT, |R140|, 8.50705917302346158658e+37, PT ;  /* 0x7e8000008c00780b */ /* 0x000fe20003f84200 */
[----:B------:R-:W-:Y:S01]  /*1a50*/  FADD R142, R43, 1 ;  /* 0x3f8000002b8e7421 */ /* 0x000fe20000000000 */
[----:B------:R-:W-:Y:S01]  /*1a60*/  FSEL R211, R184, R163, P6 ;  /* 0x000000a3b8d37208 */ /* 0x000fe20003000000 */
[----:B------:R-:W-:Y:S01]  /*1a70*/  FADD R165, R42, 1 ;  /* 0x3f8000002aa57421 */ /* 0x000fe20000000000 */
[----:B------:R-:W-:Y:S01]  /*1a80*/  FSEL R190, R209, R140, P4 ;  /* 0x0000008cd1be7208 */ /* 0x000fe20002000000 */
[----:B------:R-:W-:Y:S01]  /*1a90*/  FADD R160, R128, -R107 ;  /* 0x8000006b80a07221 */ /* 0x000fe20000000000 */
[----:B------:R-:W-:Y:S01]  /*1aa0*/  FSEL R184, R213, R162, P4 ;  /* 0x000000a2d5b87208 */ /* 0x000fe20002000000 */
[----:B------:R-:W-:Y:S01]  /*1ab0*/  FADD R185, R137, -R106 ;  /* 0x8000006a89b97221 */ /* 0x000fe20000000000 */
[----:B------:R-:W-:Y:S01]  /*1ac0*/  FSEL R205, R188, R189, P6 ;  /* 0x000000bdbccd7208 */ /* 0x000fe20003000000 */
[----:B------:R-:W-:Y:S01]  /*1ad0*/  @!P3 FMUL R190, R190, 16777216 ;  /* 0x4b800000bebeb820 */ /* 0x000fe20000400000 */
[----:B------:R-:W-:Y:S01]  /*1ae0*/  @!P5 FMUL R211, R211, 16777216 ;  /* 0x4b800000d3d3d820 */ /* 0x000fe20000400000 */
[----:B------:R-:W-:Y:S01]  /*1af0*/  @!P3 FMUL R184, R184, 16777216 ;  /* 0x4b800000b8b8b820 */ /* 0x000fe20000400000 */
[----:B------:R-:W-:Y:S01]  /*1b00*/  FSETP.GEU.AND P3, PT, |R142|, 1.175494350822287508e-38, PT ;  /* 0x008000008e00780b */ /* 0x000fe20003f6e200 */
[----:B------:R-:W-:Y:S01]  /*1b10*/  @!P5 FMUL R205, R205, 16777216 ;  /* 0x4b800000cdcdd820 */ /* 0x000fe20000400000 */
[C---:B------:R-:W-:Y:S01]  /*1b20*/  FSETP.GEU.AND P5, PT, |R165|.reuse, 1.175494350822287508e-38, PT ;  /* 0x00800000a500780b */ /* 0x040fe20003fae200 */
[----:B------:R1:W-:Y:S01]  /*1b30*/  MUFU.RCP R188, R187 ;  /* 0x000000bb00bc7308 */ /* 0x0003e20000001000 */
[C---:B------:R-:W-:Y:S01]  /*1b40*/  FMUL R192, R165.reuse, 0.25 ;  /* 0x3e800000a5c07820 */ /* 0x040fe20000400000 */
[----:B------:R-:W-:Y:S01]  /*1b50*/  FSETP.GT.AND P6, PT, |R165|, 8.50705917302346158658e+37, PT ;  /* 0x7e800000a500780b */ /* 0x000fe20003fc4200 */
[----:B------:R-:W-:Y:S01]  /*1b60*/  FMUL R213, R160, 0.25 ;  /* 0x3e800000a0d57820 */ /* 0x000fe20000400000 */
[----:B------:R-:W-:Y:S01]  /*1b70*/  FSETP.GT.AND P4, PT, |R142|, 8.50705917302346158658e+37, PT ;  /* 0x7e8000008e00780b */ /* 0x000fe20003f84200 */
[----:B------:R-:W-:Y:S01]  /*1b80*/  FMUL R202, R185, 0.25 ;  /* 0x3e800000b9ca7820 */ /* 0x000fe20000400000 */
[----:B------:R-:W-:Y:S01]  /*1b90*/  FSEL R215, R192, R165, P6 ;  /* 0x000000a5c0d77208 */ /* 0x000fe20003000000 */
[----:B0-----:R-:W-:Y:S01]  /*1ba0*/  FFMA R157, R144, R157, R89 ;  /* 0x0000009d909d7223 */ /* 0x001fe20000000059 */
[----:B------:R-:W-:Y:S01]  /*1bb0*/  FSEL R192, R213, R160, P4 ;  /* 0x000000a0d5c07208 */ /* 0x000fe20002000000 */
[----:B-1----:R-:W-:Y:S01]  /*1bc0*/  FMUL R187, R142, 0.25 ;  /* 0x3e8000008ebb7820 */ /* 0x002fe20000400000 */
[----:B------:R-:W-:Y:S01]  /*1bd0*/  FADD R144, R45, 1 ;  /* 0x3f8000002d907421 */ /* 0x000fe20000000000 */
[----:B------:R-:W-:Y:S01]  /*1be0*/  FSEL R209, R202, R185, P6 ;  /* 0x000000b9cad17208 */ /* 0x000fe20003000000 */
[----:B------:R-:W-:Y:S01]  /*1bf0*/  FADD R167, R44, 1 ;  /* 0x3f8000002ca77421 */ /* 0x000fe20000000000 */
[----:B------:R-:W-:Y:S01]  /*1c00*/  FADD R183, R135, -R108 ;  /* 0x8000006c87b77221 */ /* 0x000fe20000000000 */
[----:B------:R-:W-:Y:S01]  /*1c10*/  FSEL R187, R187, R142, P4 ;  /* 0x0000008ebbbb7208 */ /* 0x000fe20002000000 */
[----:B------:R-:W-:Y:S01]  /*1c20*/  FADD R158, R16, -R109 ;  /* 0x8000006d109e7221 */ /* 0x000fe20000000000 */
[----:B------:R-:W-:Y:S01]  /*1c30*/  @!P3 FMUL R192, R192, 16777216 ;  /* 0x4b800000c0c0b820 */ /* 0x000fe20000400000 */
[----:B------:R-:W-:Y:S01]  /*1c40*/  @!P5 FMUL R215, R215, 16777216 ;  /* 0x4b800000d7d7d820 */ /* 0x000fe20000400000 */
[----:B------:R-:W-:Y:S01]  /*1c50*/  @!P5 FMUL R209, R209, 16777216 ;  /* 0x4b800000d1d1d820 */ /* 0x000fe20000400000 */
[----:B------:R-:W-:Y:S01]  /*1c60*/  @!P3 FMUL R187, R187, 16777216 ;  /* 0x4b800000bbbbb820 */ /* 0x000fe20000400000 */
[C---:B------:R-:W-:Y:S01]  /*1c70*/  FSETP.GEU.AND P3, PT, |R144|.reuse, 1.175494350822287508e-38, PT ;  /* 0x008000009000780b */ /* 0x040fe20003f6e200 */
[----:B------:R-:W-:Y:S01]  /*1c80*/  FMUL R204, R183, 0.25 ;  /* 0x3e800000b7cc7820 */ /* 0x000fe20000400000 */
[C---:B------:R-:W-:Y:S01]  /*1c90*/  FSETP.GEU.AND P5, PT, |R167|.reuse, 1.175494350822287508e-38, PT ;  /* 0x00800000a700780b */ /* 0x040fe20003fae200 */
[----:B------:R-:W-:Y:S01]  /*1ca0*/  FMUL R227, R144, 0.25 ;  /* 0x3e80000090e37820 */ /* 0x000fe20000400000 */
[C---:B------:R-:W-:Y:S01]  /*1cb0*/  FSETP.GT.AND P6, PT, |R167|.reuse, 8.50705917302346158658e+37, PT ;  /* 0x7e800000a700780b */ /* 0x040fe20003fc4200 */
[----:B------:R-:W-:Y:S01]  /*1cc0*/  FMUL R231, R158, 0.25 ;  /* 0x3e8000009ee77820 */ /* 0x000fe20000400000 */
[----:B------:R-:W-:Y:S01]  /*1cd0*/  FSETP.GT.AND P4, PT, |R144|, 8.50705917302346158658e+37, PT ;  /* 0x7e8000009000780b */ /* 0x000fe20003f84200 */
[----:B------:R-:W-:Y:S01]  /*1ce0*/  FMUL R202, R167, 0.25 ;  /* 0x3e800000a7ca7820 */ /* 0x000fe20000400000 */
[----:B------:R-:W-:Y:S01]  /*1cf0*/  FSEL R213, R204, R183, P6 ;  /* 0x000000b7ccd57208 */ /* 0x000fe20003000000 */
[----:B------:R-:W-:Y:S01]  /*1d00*/  FFMA R149, R146, R151, R93 ;  /* 0x0000009792957223 */ /* 0x000fe2000000005d */
[----:B------:R-:W-:Y:S01]  /*1d10*/  FSEL R208, R227, R144, P4 ;  /* 0x00000090e3d07208 */ /* 0x000fe20002000000 */
[----:B------:R-:W-:Y:S01]  /*1d20*/  FADD R146, R47, 1 ;  /* 0x3f8000002f927421 */ /* 0x000fe20000000000 */
[----:B------:R-:W-:Y:S01]  /*1d30*/  FSEL R204, R231, R158, P4 ;  /* 0x0000009ee7cc7208 */ /* 0x000fe20002000000 */
[----:B------:R-:W-:Y:S01]  /*1d40*/  FADD R169, R46, 1 ;  /* 0x3f8000002ea97421 */ /* 0x000fe20000000000 */
[----:B------:R-:W-:Y:S01]  /*1d50*/  FSEL R229, R202, R167, P6 ;  /* 0x000000a7cae57208 */ /* 0x000fe20003000000 */
[----:B------:R-:W-:Y:S01]  /*1d60*/  FFMA R151, R152, R156, R95 ;  /* 0x0000009c98977223 */ /* 0x000fe2000000005f */
[----:B------:R-:W-:Y:S01]  /*1d70*/  FADD R156, R130, -R111 ;  /* 0x8000006f829c7221 */ /* 0x000fe20000000000 */
[----:B------:R-:W-:Y:S01]  /*1d80*/  @!P3 FMUL R208, R208, 16777216 ;  /* 0x4b800000d0d0b820 */ /* 0x000fe20000400000 */
[----:B------:R-:W-:Y:S01]  /*1d90*/  @!P3 FMUL R204, R204, 16777216 ;  /* 0x4b800000ccccb820 */ /* 0x000fe20000400000 */
[----:B------:R-:W-:Y:S01]  /*1da0*/  FADD R181, R141, -R110 ;  /* 0x8000006e8db57221 */ /* 0x000fe20000000000 */
[----:B------:R-:W-:Y:S01]  /*1db0*/  @!P5 FMUL R229, R229, 16777216 ;  /* 0x4b800000e5e5d820 */ /* 0x000fe20000400000 */
[----:B------:R-:W-:Y:S01]  /*1dc0*/  @!P5 FMUL R213, R213, 16777216 ;  /* 0x4b800000d5d5d820 */ /* 0x000fe20000400000 */
[----:B------:R-:W-:Y:S01]  /*1dd0*/  FSETP.GEU.AND P3, PT, |R146|, 1.175494350822287508e-38, PT ;  /* 0x008000009200780b */ /* 0x000fe20003f6e200 */
[----:B------:R0:W-:Y:S01]  /*1de0*/  MUFU.RCP R202, R187 ;  /* 0x000000bb00ca7308 */ /* 0x0001e20000001000 */
[C---:B------:R-:W-:Y:S01]  /*1df0*/  FSETP.GEU.AND P5, PT, |R169|.reuse, 1.175494350822287508e-38, PT ;  /* 0x00800000a900780b */ /* 0x040fe20003fae200 */
[C---:B------:R-:W-:Y:S01]  /*1e00*/  FMUL R206, R169.reuse, 0.25 ;  /* 0x3e800000a9ce7820 */ /* 0x040fe20000400000 */
[----:B------:R-:W-:Y:S01]  /*1e10*/  FSETP.GT.AND P6, PT, |R169|, 8.50705917302346158658e+37, PT ;  /* 0x7e800000a900780b */ /* 0x000fe20003fc4200 */
[----:B------:R-:W-:Y:S01]  /*1e20*/  FMUL R231, R156, 0.25 ;  /* 0x3e8000009ce77820 */ /* 0x000fe20000400000 */
[----:B------:R-:W-:Y:S01]  /*1e30*/  FSETP.GT.AND P4, PT, |R146|, 8.50705917302346158658e+37, PT ;  /* 0x7e8000009200780b */ /* 0x000fe20003f84200 */
[----:B------:R-:W-:Y:S01]  /*1e40*/  FMUL R210, R181, 0.25 ;  /* 0x3e800000b5d27820 */ /* 0x000fe20000400000 */
[----:B------:R-:W-:Y:S01]  /*1e50*/  FSEL R233, R206, R169, P6 ;  /* 0x000000a9cee97208 */ /* 0x000fe20003000000 */
[----:B------:R-:W1:Y:S01]  /*1e60*/  MUFU.RCP R150, R150 ;  /* 0x0000009600967308 */ /* 0x000e620000001000 */
[----:B0-----:R-:W-:Y:S01]  /*1e70*/  FMUL R187, R146, 0.25 ;  /* 0x3e80000092bb7820 */ /* 0x001fe20000400000 */
[----:B------:R-:W-:Y:S01]  /*1e80*/  FSEL R206, R231, R156, P4 ;  /* 0x0000009ce7ce7208 */ /* 0x000fe20002000000 */
[----:B------:R-:W-:Y:S01]  /*1e90*/  FADD R148, R49, 1 ;  /* 0x3f80000031947421 */ /* 0x000fe20000000000 */
[----:B------:R-:W-:Y:S01]  /*1ea0*/  FSEL R227, R210, R181, P6 ;  /* 0x000000b5d2e37208 */ /* 0x000fe20003000000 */
[----:B------:R-:W-:Y:S01]  /*1eb0*/  FADD R171, R48, 1 ;  /* 0x3f80000030ab7421 */ /* 0x000fe20000000000 */
[----:B------:R-:W-:Y:S01]  /*1ec0*/  FSEL R187, R187, R146, P4 ;  /* 0x00000092bbbb7208 */ /* 0x000fe20002000000 */
[----:B------:R-:W-:Y:S01]  /*1ed0*/  FADD R179, R139, -R112 ;  /* 0x800000708bb37221 */ /* 0x000fe20000000000 */
        /* <DEDUP_REMOVED lines=13> */
[----:B------:R-:W-:Y:S01]  /*1fb0*/  FADD R173, R50, 1 ;  /* 0x3f80000032ad7421 */ /* 0x000fe20000000000 */
[----:B------:R-:W-:Y:S01]  /*1fc0*/  FADD R177, R145, -R114 ;  /* 0x8000007291b17221 */ /* 0x000fe20000000000 */
[----:B-1----:R-:W-:Y:S01]  /*1fd0*/  FFMA R19, R150, R19, R91 ;  /* 0x0000001396137223 */ /* 0x002fe2000000005b */
[----:B------:R-:W-:Y:S01]  /*1fe0*/  FSEL R231, R212, R179, P6 ;  /* 0x000000b3d4e77208 */ /* 0x000fe20003000000 */
[----:B------:R-:W-:Y:S01]  /*1ff0*/  FADD R150, R51, 1 ;  /* 0x3f80000033967421 */ /* 0x000fe20000000000 */
[----:B------:R-:W-:Y:S01]  /*2000*/  FSEL R214, R237, R148, P4 ;  /* 0x00000094edd67208 */ /* 0x000fe20002000000 */
[----:B------:R-:W-:Y:S01]  /*2010*/  FADD R152, R132, -R115 ;  /* 0x8000007384987221 */ /* 0x000fe20000000000 */
[----:B------:R-:W-:Y:S01]  /*2020*/  FSEL R212, R239, R154, P4 ;  /* 0x0000009aefd47208 */ /* 0x000fe20002000000 */
[----:B------:R-:W-:Y:S01]  /*2030*/  FMUL R216, R173, 0.25 ;  /* 0x3e800000add87820 */ /* 0x000fe20000400000 */
[----:B------:R-:W-:Y:S01]  /*2040*/  FSEL R235, R210, R171, P6 ;  /* 0x000000abd2eb7208 */ /* 0x000fe20003000000 */
[----:B------:R-:W-:Y:S01]  /*2050*/  FMUL R218, R177, 0.25 ;  /* 0x3e800000b1da7820 */ /* 0x000fe20000400000 */
[----:B------:R-:W-:Y:S01]  /*2060*/  FADD R175, R52, 1 ;  /* 0x3f80000034af7421 */ /* 0x000fe20000000000 */
[----:B------:R-:W-:Y:S01]  /*2070*/  FSETP.GT.AND P6, PT, |R173|, 8.50705917302346158658e+37, PT ;  /* 0x7e800000ad00780b */ /* 0x000fe20003fc4200 */
[----:B------:R-:W0:Y:S01]  /*2080*/  MUFU.RCP R178, R178 ;  /* 0x000000b200b27308 */ /* 0x000e220000001000 */
[----:B------:R-:W-:Y:S01]  /*2090*/  FSETP.GEU.AND P4, PT, |R150|, 1.175494350822287508e-38, PT ;  /* 0x008000009600780b */ /* 0x000fe20003f8e200 */
[----:B------:R-:W-:Y:S01]  /*20a0*/  @!P3 FMUL R214, R214, 16777216 ;  /* 0x4b800000d6d6b820 */ /* 0x000fe20000400000 */
[----:B------:R-:W-:Y:S01]  /*20b0*/  @!P3 FMUL R212, R212, 16777216 ;  /* 0x4b800000d4d4b820 */ /* 0x000fe20000400000 */
[----:B------:R-:W-:Y:S01]  /*20c0*/  FMUL R241, R152, 0.25 ;  /* 0x3e80000098f17820 */ /* 0x000fe20000400000 */
[----:B------:R-:W-:Y:S01]  /*20d0*/  @!P5 FMUL R235, R235, 16777216 ;  /* 0x4b800000ebebd820 */ /* 0x000fe20000400000 */
[----:B------:R-:W-:Y:S01]  /*20e0*/  @!P5 FMUL R231, R231, 16777216 ;  /* 0x4b800000e7e7d820 */ /* 0x000fe20000400000 */
[----:B------:R-:W-:Y:S01]  /*20f0*/  FSEL R216, R216, R173, P6 ;  /* 0x000000add8d87208 */ /* 0x000fe20003000000 */
[----:B------:R-:W1:Y:S01]  /*2100*/  MUFU.RCP R201, R201 ;  /* 0x000000c900c97308 */ /* 0x000e620000001000 */
[----:B------:R-:W-:Y:S01]  /*2110*/  FSETP.GT.AND P3, PT, |R150|, 8.50705917302346158658e+37, PT ;  /* 0x7e8000009600780b */ /* 0x000fe20003f64200 */
[----:B------:R-:W-:Y:S01]  /*2120*/  FADD R6, R6, -R157 ;  /* 0x8000009d06067221 */ /* 0x000fe20000000000 */
[----:B------:R-:W-:Y:S01]  /*2130*/  FSEL R237, R218, R177, P6 ;  /* 0x000000b1daed7208 */ /* 0x000fe20003000000 */
[----:B------:R-:W-:Y:S01]  /*2140*/  FMUL R220, R175, 0.25 ;  /* 0x3e800000afdc7820 */ /* 0x000fe20000400000 */
[----:B------:R-:W-:Y:S01]  /*2150*/  FSETP.GEU.AND P5, PT, |R173|, 1.175494350822287508e-38, PT ;  /* 0x00800000ad00780b */ /* 0x000fe20003fae200 */
[----:B------:R-:W-:Y:S01]  /*2160*/  FFMA R196, R196, R6, R57 ;  /* 0x00000006c4c47223 */ /* 0x000fe20000000039 */
[----:B------:R-:W-:Y:S01]  /*2170*/  FSETP.GEU.AND P6, PT, |R175|, 1.175494350822287508e-38, PT ;  /* 0x00800000af00780b */ /* 0x000fe20003fce200 */
[----:B------:R2:W-:Y:S01]  /*2180*/  MUFU.RCP R210, R187 ;  /* 0x000000bb00d27308 */ /* 0x0005e20000001000 */
[----:B------:R-:W-:Y:S01]  /*2190*/  FSEL R241, R241, R152, P3 ;  /* 0x00000098f1f17208 */ /* 0x000fe20001800000 */
[----:B------:R-:W-:Y:S01]  /*21a0*/  FADD R6, R119, -R7 ;  /* 0x8000000777067221 */ /* 0x000fe20000000000 */
[----:B------:R-:W-:Y:S01]  /*21b0*/  FADD R8, R8, -R149 ;  /* 0x8000009508087221 */ /* 0x000fe20000000000 */
[----:B------:R-:W-:Y:S01]  /*21c0*/  FADD R10, R10, -R153 ;  /* 0x800000990a0a7221 */ /* 0x000fe20000000000 */
[----:B------:R-:W-:Y:S01]  /*21d0*/  FADD R17, R17, -R134 ;  /* 0x8000008611117221 */ /* 0x000fe20000000000 */
[----:B------:R-:W-:Y:S01]  /*21e0*/  FFMA R221, R221, R6, R58 ;  /* 0x00000006dddd7223 */ /* 0x000fe2000000003a */
[----:B------:R-:W-:Y:S01]  /*21f0*/  FFMA R200, R200, R8, R61 ;  /* 0x00000008c8c87223 */ /* 0x000fe2000000003d */
[----:B------:R-:W3:Y:S01]  /*2200*/  MUFU.RCP R186, R186 ;  /* 0x000000ba00ba7308 */ /* 0x000ee20000001000 */
[----:B--2---:R-:W-:Y:S01]  /*2210*/  FMUL R187, R150, 0.25 ;  /* 0x3e80000096bb7820 */ /* 0x004fe20000400000 */
[----:B------:R-:W-:Y:S01]  /*2220*/  FADD R6, R123, -R11 ;  /* 0x8000000b7b067221 */ /* 0x000fe20000000000 */
[----:B------:R-:W-:Y:S01]  /*2230*/  FADD R8, R122, -R151 ;  /* 0x800000977a087221 */ /* 0x000fe20000000000 */
[----:B------:R-:W-:Y:S01]  /*2240*/  @!P5 FMUL R216, R216, 16777216 ;  /* 0x4b800000d8d8d820 */ /* 0x000fe20000400000 */
[----:B------:R-:W-:Y:S01]  /*2250*/  FFMA R176, R176, R10, R65 ;  /* 0x0000000ab0b07223 */ /* 0x000fe20000000041 */
[----:B------:R-:W-:Y:S01]  /*2260*/  FSEL R218, R187, R150, P3 ;  /* 0x00000096bbda7208 */ /* 0x000fe20001800000 */
[----:B0-----:R-:W-:Y:S01]  /*2270*/  FFMA R187, R178, R164, R85 ;  /* 0x000000a4b2bb7223 */ /* 0x001fe20000000055 */
[----:B------:R-:W0:Y:S01]  /*2280*/  MUFU.RCP R207, R207 ;  /* 0x000000cf00cf7308 */ /* 0x000e220000001000 */
[----:B------:R-:W-:Y:S01]  /*2290*/  FSETP.GT.AND P3, PT, |R175|, 8.50705917302346158658e+37, PT ;  /* 0x7e800000af00780b */ /* 0x000fe20003f64200 */
[----:B-1----:R-:W-:Y:S01]  /*22a0*/  FFMA R164, R201, R193, R100 ;  /* 0x000000c1c9a47223 */ /* 0x002fe20000000064 */
[----:B------:R-:W-:Y:S01]  /*22b0*/  @!P4 FMUL R218, R218, 16777216 ;  /* 0x4b800000dadac820 */ /* 0x000fe20000400000 */
[----:B------:R-:W-:Y:S01]  /*22c0*/  FADD R201, R143, -R116 ;  /* 0x800000748fc97221 */ /* 0x000fe20000000000 */
[----:B------:R-:W-:Y:S01]  /*22d0*/  FSEL R220, R220, R175, P3 ;  /* 0x000000afdcdc7208 */ /* 0x000fe20001800000 */
[----:B------:R-:W-:Y:S01]  /*22e0*/  FFMA R225, R225, R6, R62 ;  /* 0x00000006e1e17223 */ /* 0x000fe2000000003e */
[----:B------:R-:W-:Y:S01]  /*22f0*/  FFMA R180, R180, R8, R63 ;  /* 0x00000008b4b47223 */ /* 0x000fe2000000003f */
[----:B------:R-:W1:Y:S01]  /*2300*/  MUFU.RCP R211, R211 ;  /* 0x000000d300d37308 */ /* 0x000e620000001000 */
[----:B---3--:R-:W-:Y:S01]  /*2310*/  FFMA R193, R186, R170, R101 ;  /* 0x000000aabac17223 */ /* 0x008fe20000000065 */
[----:B------:R-:W-:Y:S01]  /*2320*/  @!P6 FMUL R220, R220, 16777216 ;  /* 0x4b800000dcdce820 */ /* 0x000fe20000400000 */
[----:B------:R-:W-:Y:S01]  /*2330*/  FADD R6, R127, -R15 ;  /* 0x8000000f7f067221 */ /* 0x000fe20000000000 */
[----:B------:R-:W-:Y:S01]  /*2340*/  FADD R8, R124, -R155 ;  /* 0x8000009b7c087221 */ /* 0x000fe20000000000 */
[----:B------:R-:W-:Y:S01]  /*2350*/  FADD R4, R4, -R187 ;  /* 0x800000bb04047221 */ /* 0x000fe20000000000 */
[----:B------:R-:W-:Y:S01]  /*2360*/  FADD R10, R129, -R164 ;  /* 0x800000a4810a7221 */ /* 0x000fe20000000000 */
[----:B------:R-:W-:Y:S01]  /*2370*/  FFMA R199, R199, R6, R66 ;  /* 0x00000006c7c77223 */ /* 0x000fe20000000042 */
[----:B------:R-:W2:Y:S01]  /*2380*/  MUFU.RCP R190, R190 ;  /* 0x000000be00be7308 */ /* 0x000ea20000001000 */
[----:B0-----:R-:W-:Y:S01]  /*2390*/  FFMA R170, R207, R197, R102 ;  /* 0x000000c5cfaa7223 */ /* 0x001fe20000000066 */
[----:B------:R-:W-:Y:S01]  /*23a0*/  FFMA R197, R188, R182, R103 ;  /* 0x000000b6bcc57223 */ /* 0x000fe20000000067 */
[----:B------:R-:W-:Y:S01]  /*23b0*/  FMUL R188, R201, 0.25 ;  /* 0x3e800000c9bc7820 */ /* 0x000fe20000400000 */
[----:B------:R-:W-:Y:S01]  /*23c0*/  FFMA R174, R174, R8, R67 ;  /* 0x00000008aeae7223 */ /* 0x000fe20000000043 */
[----:B------:R-:W-:Y:S01]  /*23d0*/  FFMA R172, R172, R4, R53 ;  /* 0x00000004acac7223 */ /* 0x000fe20000000035 */
[----:B------:R-:W-:Y:S01]  /*23e0*/  FFMA R195, R195, R10, R68 ;  /* 0x0000000ac3c37223 */ /* 0x000fe20000000044 */
[----:B------:R-:W-:Y:S01]  /*23f0*/  FADD R4, R12, -R193 ;  /* 0x800000c10c047221 */ /* 0x000fe20000000000 */
[----:B------:R-:W0:Y:S01]  /*2400*/  MUFU.RCP R215, R215 ;  /* 0x000000d700d77308 */ /* 0x000e220000001000 */
[----:B-1----:R-:W-:Y:S01]  /*2410*/  FFMA R178, R211, R205, R104 ;  /* 0x000000cdd3b27223 */ /* 0x002fe20000000068 */
[----:B------:R-:W-:Y:S01]  /*2420*/  FADD R6, R133, -R170 ;  /* 0x800000aa85067221 */ /* 0x000fe20000000000 */
[----:B------:R-:W-:Y:S01]  /*2430*/  FADD R8, R126, -R197 ;  /* 0x800000c57e087221 */ /* 0x000fe20000000000 */
[----:B------:R-:W-:Y:S01]  /*2440*/  FFMA R207, R202, R192, R107 ;  /* 0x000000c0cacf7223 */ /* 0x000fe2000000006b */
[----:B------:R-:W-:Y:S01]  /*2450*/  FADD R10, R131, -R178 ;  /* 0x800000b2830a7221 */ /* 0x000fe20000000000 */
[----:B------:R-:W-:Y:S01]  /*2460*/  FSEL R192, R188, R201, P3 ;  /* 0x000000c9bcc07208 */ /* 0x000fe20001800000 */
[----:B------:R-:W-:Y:S01]  /*2470*/  FFMA R168, R168, R4, R69 ;  /* 0x00000004a8a87223 */ /* 0x000fe20000000045 */
[----:B------:R-:W1:Y:S01]  /*2480*/  MUFU.RCP R229, R229 ;  /* 0x000000e500e57308 */ /* 0x000e620000001000 */
[----:B--2---:R-:W-:Y:S01]  /*2490*/  FFMA R205, R190, R184, R105 ;  /* 0x000000b8becd7223 */ /* 0x004fe20000000069 */
[----:B------:R-:W-:Y:S01]  /*24a0*/  FFMA R191, R191, R6, R70 ;  /* 0x00000006bfbf7223 */ /* 0x000fe20000000046 */
[----:B------:R-:W-:Y:S01]  /*24b0*/  FFMA R166, R166, R8, R71 ;  /* 0x00000008a6a67223 */ /* 0x000fe20000000047 */
[----:B------:R-:W-:Y:S01]  /*24c0*/  FFMA R189, R189, R10, R72 ;  /* 0x0000000abdbd7223 */ /* 0x000fe20000000048 */
[----:B------:R-:W-:Y:S01]  /*24d0*/  FADD R4, R14, -R205 ;  /* 0x800000cd0e047221 */ /* 0x000fe20000000000 */
[----:B------:R-:W-:Y:S01]  /*24e0*/  FADD R8, R128, -R207 ;  /* 0x800000cf80087221 */ /* 0x000fe20000000000 */
[----:B------:R-:W-:Y:S01]  /*24f0*/  FFMA R211, R210, R206, R111 ;  /* 0x000000ced2d37223 */ /* 0x000fe2000000006f */
[----:B------:R-:W2:Y:S01]  /*2500*/  MUFU.RCP R208, R208 ;  /* 0x000000d000d07308 */ /* 0x000ea20000001000 */
[----:B0-----:R-:W-:Y:S01]  /*2510*/  FFMA R182, R215, R209, R106 ;  /* 0x000000d1d7b67223 */ /* 0x001fe2000000006a */
[----:B------:R-:W-:Y:S01]  /*2520*/  @!P5 FMUL R237, R237, 16777216 ;  /* 0x4b800000ededd820 */ /* 0x000fe20000400000 */
[----:B------:R-:W-:Y:S01]  /*2530*/  @!P4 FMUL R241, R241, 16777216 ;  /* 0x4b800000f1f1c820 */ /* 0x000fe20000400000 */
[----:B------:R-:W-:Y:S01]  /*2540*/  @!P6 FMUL R192, R192, 16777216 ;  /* 0x4b800000c0c0e820 */ /* 0x000fe20000400000 */
[----:B------:R-:W-:Y:S01]  /*2550*/  FADD R6, R137, -R182 ;  /* 0x800000b689067221 */ /* 0x000fe20000000000 */
[----:B------:R-:W-:Y:S01]  /*2560*/  FFMA R217, R217, R17, R54 ;  /* 0x00000011d9d97223 */ /* 0x000fe20000000036 */
[----:B------:R-:W-:Y:S01]  /*2570*/  FFMA R162, R162, R4, R73 ;  /* 0x00000004a2a27223 */ /* 0x000fe20000000049 */
[----:B------:R-:W0:Y:S01]  /*2580*/  MUFU.RCP R233, R233 ;  /* 0x000000e900e97308 */ /* 0x000e220000001000 */
[----:B-1----:R-:W-:Y:S01]  /*2590*/  FFMA R184, R229, R213, R108 ;  /* 0x000000d5e5b87223 */ /* 0x002fe2000000006c */
[----:B------:R-:W-:Y:S01]  /*25a0*/  FFMA R185, R185, R6, R74 ;  /* 0x00000006b9b97223 */ /* 0x000fe2000000004a */
[----:B------:R-:W-:Y:S01]  /*25b0*/  FFMA R160, R160, R8, R75 ;  /* 0x00000008a0a07223 */ /* 0x000fe2000000004b */
[----:B------:R-:W-:Y:S01]  /*25c0*/  FADD R117, R117, -R5 ;  /* 0x8000000575757221 */ /* 0x000fe20000000000 */
[----:B------:R-:W-:Y:S01]  /*25d0*/  FADD R10, R135, -R184 ;  /* 0x800000b8870a7221 */ /* 0x000fe20000000000 */
[----:B------:R-:W-:Y:S01]  /*25e0*/  FADD R17, R120, -R19 ;  /* 0x8000001378117221 */ /* 0x000fe20000000000 */
[----:B------:R-:W-:Y:S01]  /*25f0*/  FADD R8, R130, -R211 ;  /* 0x800000d382087221 */ /* 0x000fe20000000000 */
[----:B------:R-:W1:Y:S01]  /*2600*/  MUFU.RCP R235, R235 ;  /* 0x000000eb00eb7308 */ /* 0x000e620000001000 */
[----:B--2---:R-:W-:Y:S01]  /*2610*/  FFMA R209, R208, R204, R109 ;  /* 0x000000ccd0d17223 */ /* 0x004fe2000000006d */
[----:B------:R-:W-:Y:S01]  /*2620*/  FFMA R183, R183, R10, R76 ;  /* 0x0000000ab7b77223 */ /* 0x000fe2000000004c */
[----:B------:R-:W-:Y:S01]  /*2630*/  FFMA R219, R219, R117, R56 ;  /* 0x00000075dbdb7223 */ /* 0x000fe20000000038 */
[----:B------:R-:W-:Y:S01]  /*2640*/  FFMA R198, R198, R17, R59 ;  /* 0x00000011c6c67223 */ /* 0x000fe2000000003b */
[----:B------:R-:W-:Y:S01]  /*2650*/  FADD R4, R16, -R209 ;  /* 0x800000d110047221 */ /* 0x000fe20000000000 */
[----:B------:R-:W-:Y:S01]  /*2660*/  FFMA R156, R156, R8, R79 ;  /* 0x000000089c9c7223 */ /* 0x000fe2000000004f */
[----:B------:R-:W-:Y:S01]  /*2670*/  FADD R118, R118, -R147 ;  /* 0x8000009376767221 */ /* 0x000fe20000000000 */
[----:B------:R-:W2:Y:S01]  /*2680*/  MUFU.RCP R214, R214 ;  /* 0x000000d600d67308 */ /* 0x000ea20000001000 */
[----:B0-----:R-:W-:Y:S01]  /*2690*/  FFMA R186, R233, R227, R110 ;  /* 0x000000e3e9ba7223 */ /* 0x001fe2000000006e */
[----:B------:R-:W-:Y:S01]  /*26a0*/  FFMA R158, R158, R4, R77 ;  /* 0x000000049e9e7223 */ /* 0x000fe2000000004d */
[----:B------:R-:W-:Y:S01]  /*26b0*/  FADD R117, R121, -R9 ;  /* 0x8000000979757221 */ /* 0x000fe20000000000 */
[----:B------:R-:W-:Y:S01]  /*26c0*/  FADD R17, R125, -R13 ;  /* 0x8000000d7d117221 */ /* 0x000fe20000000000 */
[----:B------:R-:W-:Y:S01]  /*26d0*/  FADD R6, R141, -R186 ;  /* 0x800000ba8d067221 */ /* 0x000fe20000000000 */
[----:B------:R-:W-:Y:S01]  /*26e0*/  FFMA R194, R194, R118, R55 ;  /* 0x00000076c2c27223 */ /* 0x000fe20000000037 */
[----:B------:R-:W-:Y:S01]  /*26f0*/  FFMA R223, R223, R117, R60 ;  /* 0x00000075dfdf7223 */ /* 0x000fe2000000003c */
[----:B------:R0:W3:Y:S01]  /*2700*/  MUFU.RCP R239, R216 ;  /* 0x000000d800ef7308 */ /* 0x0000e20000001000 */
[----:B-1----:R-:W-:Y:S01]  /*2710*/  FFMA R188, R235, R231, R112 ;  /* 0x000000e7ebbc7223 */ /* 0x002fe20000000070 */
[----:B------:R-:W-:Y:S01]  /*2720*/  FFMA R181, R181, R6, R78 ;  /* 0x00000006b5b57223 */ /* 0x000fe2000000004e */
[----:B------:R-:W-:Y:S01]  /*2730*/  FFMA R203, R203, R17, R64 ;  /* 0x00000011cbcb7223 */ /* 0x000fe20000000040 */
[----:B------:R-:W-:Y:S01]  /*2740*/  FADD R202, R21, 1 ;  /* 0x3f80000015ca7421 */ /* 0x000fe20000000000 */
[----:B------:R-:W-:Y:S01]  /*2750*/  FADD R10, R139, -R188 ;  /* 0x800000bc8b0a7221 */ /* 0x000fe20000000000 */
[----:B------:R-:W-:Y:S01]  /*2760*/  FADD R227, R22, 1 ;  /* 0x3f80000016e37421 */ /* 0x000fe20000000000 */
[----:B------:R-:W-:Y:S01]  /*2770*/  FADD R204, R23, 1 ;  /* 0x3f80000017cc7421 */ /* 0x000fe20000000000 */
[----:B------:R-:W1:Y:S01]  /*2780*/  MUFU.RCP R218, R218 ;  /* 0x000000da00da7308 */ /* 0x000e620000001000 */
[----:B--2---:R-:W-:Y:S01]  /*2790*/  FFMA R213, R214, R212, R113 ;  /* 0x000000d4d6d57223 */ /* 0x004fe20000000071 */
[----:B------:R-:W-:Y:S01]  /*27a0*/  FFMA R179, R179, R10, R80 ;  /* 0x0000000ab3b37223 */ /* 0x000fe20000000050 */
[----:B0-----:R-:W-:Y:S01]  /*27b0*/  FADD R216, R35, 1 ;  /* 0x3f80000023d87421 */ /* 0x001fe20000000000 */
[----:B------:R-:W-:Y:S01]  /*27c0*/  FADD R229, R24, 1 ;  /* 0x3f80000018e57421 */ /* 0x000fe20000000000 */
[----:B------:R-:W-:Y:S01]  /*27d0*/  FADD R4, R18, -R213 ;  /* 0x800000d512047221 */ /* 0x000fe20000000000 */
[----:B------:R-:W-:Y:S01]  /*27e0*/  FADD R206, R25, 1 ;  /* 0x3f80000019ce7421 */ /* 0x000fe20000000000 */
[----:B------:R-:W-:Y:S01]  /*27f0*/  FADD R208, R27, 1 ;  /* 0x3f8000001bd07421 */ /* 0x000fe20000000000 */
[----:B------:R-:W0:Y:S01]  /*2800*/  MUFU.RCP R243, R220 ;  /* 0x000000dc00f37308 */ /* 0x000e220000001000 */
[----:B---3--:R-:W-:Y:S01]  /*2810*/  FFMA R190, R239, R237, R114 ;  /* 0x000000edefbe7223 */ /* 0x008fe20000000072 */
[----:B------:R-:W-:Y:S01]  /*2820*/  FFMA R154, R154, R4, R81 ;  /* 0x000000049a9a7223 */ /* 0x000fe20000000051 */
[----:B------:R-:W-:Y:S01]  /*2830*/  FADD R233, R28, 1 ;  /* 0x3f8000001ce97421 */ /* 0x000fe20000000000 */
[----:B------:R-:W-:Y:S01]  /*2840*/  FADD R210, R29, 1 ;  /* 0x3f8000001dd27421 */ /* 0x000fe20000000000 */
[----:B------:R-:W-:Y:S01]  /*2850*/  FADD R6, R145, -R190 ;  /* 0x800000be91067221 */ /* 0x000fe20000000000 */
[----:B------:R-:W-:Y:S01]  /*2860*/  FADD R235, R30, 1 ;  /* 0x3f8000001eeb7421 */ /* 0x000fe20000000000 */
[----:B------:R-:W-:Y:S01]  /*2870*/  FADD R212, R31, 1 ;  /* 0x3f8000001fd47421 */ /* 0x000fe20000000000 */
[----:B-1----:R-:W-:Y:S01]  /*2880*/  FFMA R215, R218, R241, R115 ;  /* 0x000000f1dad77223 */ /* 0x002fe20000000073 */
[----:B------:R-:W-:Y:S01]  /*2890*/  FFMA R177, R177, R6, R82 ;  /* 0x00000006b1b17223 */ /* 0x000fe20000000052 */
[----:B------:R-:W-:Y:S01]  /*28a0*/  FADD R237, R32, 1 ;  /* 0x3f80000020ed7421 */ /* 0x000fe20000000000 */
[----:B------:R-:W-:Y:S01]  /*28b0*/  FADD R214, R33, 1 ;  /* 0x3f80000021d67421 */ /* 0x000fe20000000000 */
[----:B------:R-:W-:Y:S01]  /*28c0*/  FADD R8, R132, -R215 ;  /* 0x800000d784087221 */ /* 0x000fe20000000000 */
[----:B------:R-:W-:Y:S01]  /*28d0*/  FADD R239, R34, 1 ;  /* 0x3f80000022ef7421 */ /* 0x000fe20000000000 */
[----:B------:R-:W-:Y:S01]  /*28e0*/  FADD R231, R26, 1 ;  /* 0x3f8000001ae77421 */ /* 0x000fe20000000000 */
[----:B------:R-:W-:Y:S01]  /*28f0*/  IMAD.MOV.U32 R17, RZ, RZ, R134 ;  /* 0x000000ffff117224 */ /* 0x000fe200078e0086 */
[----:B0-----:R-:W-:Y:S01]  /*2900*/  FFMA R192, R243, R192, R116 ;  /* 0x000000c0f3c07223 */ /* 0x001fe20000000074 */
[----:B------:R-:W-:Y:S01]  /*2910*/  FFMA R152, R152, R8, R83 ;  /* 0x0000000898987223 */ /* 0x000fe20000000053 */
[----:B------:R-:W-:-:S02]  /*2920*/  IMAD.MOV.U32 R118, RZ, RZ, R147 ;  /* 0x000000ffff767224 */ /* 0x000fc400078e0093 */
[----:B------:R-:W-:Y:S01]  /*2930*/  FADD R10, R143, -R192 ;  /* 0x800000c08f0a7221 */ /* 0x000fe20000000000 */
[----:B------:R-:W-:Y:S02]  /*2940*/  IMAD.MOV.U32 R117, RZ, RZ, R5 ;  /* 0x000000ffff757224 */ /* 0x000fe400078e0005 */
[----:B------:R-:W-:Y:S01]  /*2950*/  IMAD.MOV.U32 R6, RZ, RZ, R157 ;  /* 0x000000ffff067224 */ /* 0x000fe200078e009d */
[----:B------:R-:W-:Y:S01]  /*2960*/  FFMA R201, R201, R10, R84 ;  /* 0x0000000ac9c97223 */ /* 0x000fe20000000054 */
[----:B------:R-:W-:Y:S02]  /*2970*/  IMAD.MOV.U32 R119, RZ, RZ, R7 ;  /* 0x000000ffff777224 */ /* 0x000fe400078e0007 */
[----:B------:R-:W-:Y:S02]  /*2980*/  IMAD.MOV.U32 R120, RZ, RZ, R19 ;  /* 0x000000ffff787224 */ /* 0x000fe400078e0013 */
[----:B------:R-:W-:Y:S02]  /*2990*/  IMAD.MOV.U32 R121, RZ, RZ, R9 ;  /* 0x000000ffff797224 */ /* 0x000fe400078e0009 */
[----:B------:R-:W-:-:S02]  /*29a0*/  IMAD.MOV.U32 R8, RZ, RZ, R149 ;  /* 0x000000ffff087224 */ /* 0x000fc400078e0095 */
[----:B------:R-:W-:Y:S02]  /*29b0*/  IMAD.MOV.U32 R123, RZ, RZ, R11 ;  /* 0x000000ffff7b7224 */ /* 0x000fe400078e000b */
[----:B------:R-:W-:Y:S02]  /*29c0*/  IMAD.MOV.U32 R122, RZ, RZ, R151 ;  /* 0x000000ffff7a7224 */ /* 0x000fe400078e0097 */
        /* <DEDUP_REMOVED lines=22> */
.L_x_0:
[----:B------:R-:W-:Y:S02]  /*2b30*/  PLOP3.LUT P3, PT, P1, PT, PT, 0x80, 0x0 ;  /* 0x000000000000781c */ /* 0x000fe40000f6f070 */
[----:B------:R-:W-:Y:S01]  /*2b40*/  FSEL R85, R4, R85, P2 ;  /* 0x0000005504557208 */ /* 0x000fe20001000000 */
[----:B------:R-:W-:Y:S01]  /*2b50*/  IMAD.MOV.U32 R4, RZ, RZ, 0x800 ;  /* 0x00000800ff047424 */ /* 0x000fe200078e00ff */
[----:B------:R-:W-:-:S02]  /*2b60*/  FSEL R86, R17, R86, P2 ;  /* 0x0000005611567208 */ /* 0x000fc40001000000 */
[----:B------:R-:W-:Y:S02]  /*2b70*/  FSEL R87, R118, R87, P2 ;  /* 0x0000005776577208 */ /* 0x000fe40001000000 */
[----:B------:R-:W-:Y:S02]  /*2b80*/  FSEL R88, R117, R88, P2 ;  /* 0x0000005875587208 */ /* 0x000fe40001000000 */
[----:B------:R-:W-:Y:S02]  /*2b90*/  FSEL R89, R6, R89, P2 ;  /* 0x0000005906597208 */ /* 0x000fe40001000000 */
[----:B------:R-:W-:Y:S02]  /*2ba0*/  FSEL R90, R119, R90, P2 ;  /* 0x0000005a775a7208 */ /* 0x000fe40001000000 */
[----:B------:R-:W-:Y:S02]  /*2bb0*/  FSEL R91, R120, R91, P2 ;  /* 0x0000005b785b7208 */ /* 0x000fe40001000000 */
        /* <DEDUP_REMOVED lines=84> */
[----:B------:R-:W-:-:S02]  /*3100*/  PLOP3.LUT P1, PT, PT, PT, PT, 0x8, 0x0 ;  /* 0x000000000000781c */ /* 0x000fc40003f2e170 */
[----:B------:R-:W-:Y:S02]  /*3110*/  FSEL R48, R171, R48, P2 ;  /* 0x00000030ab307208 */ /* 0x000fe40001000000 */
[----:B------:R-:W-:Y:S02]  /*3120*/  FSEL R49, R148, R49, P2 ;  /* 0x0000003194317208 */ /* 0x000fe40001000000 */
[----:B------:R-:W-:Y:S02]  /*3130*/  FSEL R50, R173, R50, P2 ;  /* 0x00000032ad327208 */ /* 0x000fe40001000000 */
[----:B------:R-:W-:Y:S02]  /*3140*/  FSEL R51, R150, R51, P2 ;  /* 0x0000003396337208 */ /* 0x000fe40001000000 */
[----:B------:R-:W-:Y:S01]  /*3150*/  FSEL R52, R175, R52, P2 ;  /* 0x00000034af347208 */ /* 0x000fe20001000000 */
[----:B------:R-:W-:Y:S01]  /*3160*/  @!P3 CALL.REL.NOINC `(.L_x_1) ;  /* 0x000000100000b944 */ /* 0x000fe20003c00000 */
[----:B------:R-:W-:Y:S05]  /*3170*/  BRA `(.L_x_2) ;  /* 0xffffd25000007947 */ /* 0x000fea000383ffff */
.L_x_1:
[----:B------:R-:W-:Y:S01]  /*3180*/  FADD R118, R69, R70 ;  /* 0x0000004645767221 */ /* 0x000fe20000000000 */
[----:B------:R-:W-:Y:S01]  /*3190*/  FADD R70, R37, R38 ;  /* 0x0000002625467221 */ /* 0x000fe20000000000 */
[----:B------:R-:W-:Y:S01]  /*31a0*/  FADD R14, R53, R54 ;  /* 0x00000036350e7221 */ /* 0x000fe20000000000 */
[----:B------:R-:W-:Y:S01]  /*31b0*/  FADD R54, R21, R22 ;  /* 0x0000001615367221 */ /* 0x000fe20000000000 */
[----:B------:R-:W-:Y:S01]  /*31c0*/  FADD R102, -R101, R102 ;  /* 0x0000006665667221 */ /* 0x000fe20000000100 */
[C---:B------:R-:W-:Y:S01]  /*31d0*/  FMUL R13, R70.reuse, 0.25 ;  /* 0x3e800000460d7820 */ /* 0x040fe20000400000 */
[----:B------:R-:W-:Y:S01]  /*31e0*/  FSETP.GEU.AND P5, PT, |R70|, 1.175494350822287508e-38, PT ;  /* 0x008000004600780b */ /* 0x000fe20003fae200 */
[----:B------:R-:W-:Y:S01]  /*31f0*/  FMUL R7, R22, 0.25 ;  /* 0x3e80000016077820 */ /* 0x000fe20000400000 */
[----:B------:R-:W-:Y:S01]  /*3200*/  FSETP.GT.AND P4, PT, |R70|, 8.50705917302346158658e+37, PT ;  /* 0x7e8000004600780b */ /* 0x000fe20003f84200 */
[----:B------:R-:W-:Y:S01]  /*3210*/  FMUL R10, R102, R102 ;  /* 0x00000066660a7220 */ /* 0x000fe20000400000 */
[----:B------:R-:W-:Y:S01]  /*3220*/  FSETP.GT.AND P2, PT, |R54|, 8.50705917302346158658e+37, PT ;  /* 0x7e8000003600780b */ /* 0x000fe20003f44200 */
[----:B------:R-:W-:Y:S01]  /*3230*/  FADD R86, -R85, R86 ;  /* 0x0000005655567221 */ /* 0x000fe20000000100 */
[----:B------:R-:W-:Y:S01]  /*3240*/  FSEL R13, R13, R70, P4 ;  /* 0x000000460d0d7208 */ /* 0x000fe20002000000 */
[----:B------:R-:W-:Y:S01]  /*3250*/  FADD R53, R23, R54 ;  /* 0x0000003617357221 */ /* 0x000fe20000000000 */
[----:B------:R-:W-:Y:S01]  /*3260*/  FADD R19, R39, R70 ;  /* 0x0000004627137221 */ /* 0x000fe20000000000 */
[----:B------:R-:W-:Y:S01]  /*3270*/  FMUL R11, R38, 0.25 ;  /* 0x3e800000260b7820 */ /* 0x000fe20000400000 */
[----:B------:R-:W-:Y:S01]  /*3280*/  FSEL R9, R7, R22, P2 ;  /* 0x0000001607097208 */ /* 0x000fe20001000000 */
[----:B------:R-:W-:Y:S01]  /*3290*/  FMUL R37, R37, R10 ;  /* 0x0000000a25257220 */ /* 0x000fe20000400000 */
[----:B------:R-:W-:Y:S01]  /*32a0*/  FMUL R8, R86, R86 ;  /* 0x0000005656087220 */ /* 0x000fe20000400000 */
[----:B------:R-:W-:Y:S01]  /*32b0*/  FMUL R10, R23, 0.25 ;  /* 0x3e800000170a7820 */ /* 0x000fe20000400000 */
[----:B------:R-:W-:Y:S01]  /*32c0*/  FMUL R7, R54, 0.25 ;  /* 0x3e80000036077820 */ /* 0x000fe20000400000 */
[----:B------:R-:W-:Y:S01]  /*32d0*/  @!P5 FMUL R13, R13, 16777216 ;  /* 0x4b8000000d0dd820 */ /* 0x000fe20000400000 */
[----:B------:R-:W-:Y:S01]  /*32e0*/  FMUL R12, R39, 0.25 ;  /* 0x3e800000270c7820 */ /* 0x000fe20000400000 */
[----:B------:R-:W-:Y:S01]  /*32f0*/  FADD R18, R24, R53 ;  /* 0x0000003518127221 */ /* 0x000fe20000000000 */
[----:B------:R-:W-:Y:S01]  /*3300*/  FSETP.GT.AND P3, PT, |R53|, 8.50705917302346158658e+37, PT ;  /* 0x7e8000003500780b */ /* 0x000fe20003f64200 */
[----:B------:R-:W-:Y:S01]  /*3310*/  FMUL R21, R21, R8 ;  /* 0x0000000815157220 */ /* 0x000fe20000400000 */
[----:B------:R-:W-:Y:S01]  /*3320*/  FSETP.GEU.AND P1, PT, |R54|, 1.175494350822287508e-38, PT ;  /* 0x008000003600780b */ /* 0x000fe20003f2e200 */
[----:B------:R0:W1:Y:S01]  /*3330*/  MUFU.RCP R15, R13 ;  /* 0x0000000d000f7308 */ /* 0x0000620000001000 */
[----:B------:R-:W-:Y:S01]  /*3340*/  FSETP.GT.AND P6, PT, |R19|, 8.50705917302346158658e+37, PT ;  /* 0x7e8000001300780b */ /* 0x000fe20003fc4200 */
[----:B------:R-:W-:Y:S01]  /*3350*/  FMUL R22, R25, 0.25 ;  /* 0x3e80000019167820 */ /* 0x000fe20000400000 */
[----:B------:R-:W-:Y:S01]  /*3360*/  FSEL R38, R11, R38, P4 ;  /* 0x000000260b267208 */ /* 0x000fe20002000000 */
[----:B------:R-:W-:Y:S01]  /*3370*/  FMUL R11, R24, 0.25 ;  /* 0x3e800000180b7820 */ /* 0x000fe20000400000 */
[----:B------:R-:W-:Y:S01]  /*3380*/  FSEL R8, R7, R54, P2 ;  /* 0x0000003607087208 */ /* 0x000fe20001000000 */
[----:B------:R-:W-:Y:S01]  /*3390*/  FADD R7, R25, R18 ;  /* 0x0000001219077221 */ /* 0x000fe20000000000 */
[----:B------:R-:W-:Y:S01]  /*33a0*/  FSEL R16, R10, R23, P3 ;  /* 0x000000170a107208 */ /* 0x000fe20001800000 */
[----:B------:R-:W-:Y:S01]  /*33b0*/  FMUL R10, R53, 0.25 ;  /* 0x3e800000350a7820 */ /* 0x000fe20000400000 */
[----:B------:R-:W-:Y:S01]  /*33c0*/  FSETP.GT.AND P2, PT, |R18|, 8.50705917302346158658e+37, PT ;  /* 0x7e8000001200780b */ /* 0x000fe20003f44200 */
[----:B------:R-:W-:Y:S01]  /*33d0*/  @!P5 FMUL R38, R38, 16777216 ;  /* 0x4b8000002626d820 */ /* 0x000fe20000400000 */
[----:B------:R-:W-:Y:S01]  /*33e0*/  FSEL R39, R12, R39, P6 ;  /* 0x000000270c277208 */ /* 0x000fe20003000000 */
[C---:B------:R-:W-:Y:S01]  /*33f0*/  FADD R12, R40.reuse, R19 ;  /* 0x00000013280c7221 */ /* 0x040fe20000000000 */
[----:B------:R-:W-:Y:S01]  /*3400*/  FSEL R24, R11, R24, P2 ;  /* 0x000000180b187208 */ /* 0x000fe20001000000 */
[----:B------:R-:W-:Y:S01]  /*3410*/  FMUL R11, R40, 0.25 ;  /* 0x3e800000280b7820 */ /* 0x000fe20000400000 */
[----:B------:R-:W-:Y:S01]  /*3420*/  FSEL R10, R10, R53, P3 ;  /* 0x000000350a0a7208 */ /* 0x000fe20001800000 */
[----:B------:R-:W-:Y:S01]  /*3430*/  @!P1 FMUL R8, R8, 16777216 ;  /* 0x4b80000008089820 */ /* 0x000fe20000400000 */
[----:B------:R-:W-:Y:S01]  /*3440*/  FSETP.GT.AND P3, PT, |R12|, 8.50705917302346158658e+37, PT ;  /* 0x7e8000000c00780b */ /* 0x000fe20003f64200 */
[C---:B0-----:R-:W-:Y:S01]  /*3450*/  FMUL R13, R18.reuse, 0.25 ;  /* 0x3e800000120d7820 */ /* 0x041fe20000400000 */
[----:B------:R-:W-:Y:S01]  /*3460*/  FSETP.GEU.AND P5, PT, |R18|, 1.175494350822287508e-38, PT ;  /* 0x008000001200780b */ /* 0x000fe20003fae200 */
[----:B-1----:R-:W-:Y:S01]  /*3470*/  FMUL R38, R15, R38 ;  /* 0x000000260f267220 */ /* 0x002fe20000400000 */
[----:B------:R-:W-:Y:S01]  /*3480*/  FSEL R120, R11, R40, P3 ;  /* 0x000000280b787208 */ /* 0x000fe20001800000 */
[----:B------:R-:W-:Y:S01]  /*3490*/  FMUL R40, R19, 0.25 ;  /* 0x3e80000013287820 */ /* 0x000fe20000400000 */
[----:B------:R-:W0:Y:S01]  /*34a0*/  MUFU.RCP R8, R8 ;  /* 0x0000000800087308 */ /* 0x000e220000001000 */
[----:B------:R-:W-:Y:S01]  /*34b0*/  FSEL R15, R13, R18, P2 ;  /* 0x000000120d0f7208 */ /* 0x000fe20001000000 */
[----:B------:R-:W-:Y:S01]  /*34c0*/  @!P1 FMUL R9, R9, 16777216 ;  /* 0x4b80000009099820 */ /* 0x000fe20000400000 */
[----:B------:R-:W-:Y:S01]  /*34d0*/  FSETP.GEU.AND P1, PT, |R53|, 1.175494350822287508e-38, PT ;  /* 0x008000003500780b */ /* 0x000fe20003f2e200 */
[----:B------:R-:W-:Y:S01]  /*34e0*/  FMUL R23, R12, 0.25 ;  /* 0x3e8000000c177820 */ /* 0x000fe20000400000 */
[----:B------:R-:W-:Y:S01]  /*34f0*/  FSEL R40, R40, R19, P6 ;  /* 0x0000001328287208 */ /* 0x000fe20003000000 */
[----:B------:R-:W-:Y:S01]  /*3500*/  FMUL R17, R26, 0.25 ;  /* 0x3e8000001a117820 */ /* 0x000fe20000400000 */
[----:B------:R-:W-:Y:S01]  /*3510*/  FSETP.GEU.AND P6, PT, |R19|, 1.175494350822287508e-38, PT ;  /* 0x008000001300780b */ /* 0x000fe20003fce200 */
[----:B------:R-:W-:Y:S01]  /*3520*/  FMUL R69, R42, 0.25 ;  /* 0x3e8000002a457820 */ /* 0x000fe20000400000 */
[----:B------:R-:W-:Y:S01]  /*3530*/  @!P5 FMUL R15, R15, 16777216 ;  /* 0x4b8000000f0fd820 */ /* 0x000fe20000400000 */
[----:B------:R-:W-:Y:S01]  /*3540*/  FSETP.GT.AND P4, PT, |R7|, 8.50705917302346158658e+37, PT ;  /* 0x7e8000000700780b */ /* 0x000fe20003f84200 */
[----:B------:R-:W-:Y:S01]  /*3550*/  @!P5 FMUL R24, R24, 16777216 ;  /* 0x4b8000001818d820 */ /* 0x000fe20000400000 */
[----:B------:R-:W-:Y:S01]  /*3560*/  FSETP.NEU.AND P2, PT, R54, RZ, PT ;  /* 0x000000ff3600720b */ /* 0x000fe20003f4d000 */
[----:B------:R-:W-:Y:S01]  /*3570*/  FMUL R128, R45, 0.25 ;  /* 0x3e8000002d807820 */ /* 0x000fe20000400000 */
[----:B------:R-:W-:Y:S01]  /*3580*/  FSEL R25, R22, R25, P4 ;  /* 0x0000001916197208 */ /* 0x000fe20002000000 */
[----:B------:R-:W1:Y:S01]  /*3590*/  MUFU.RCP R15, R15 ;  /* 0x0000000f000f7308 */ /* 0x000e620000001000 */
[----:B0-----:R-:W-:Y:S01]  /*35a0*/  FMUL R11, R8, R9 ;  /* 0x00000009080b7220 */ /* 0x001fe20000400000 */
[----:B------:R-:W-:Y:S01]  /*35b0*/  FADD R9, R41, R12 ;  /* 0x0000000c29097221 */ /* 0x000fe20000000000 */
[----:B------:R-:W-:Y:S01]  /*35c0*/  @!P1 FMUL R10, R10, 16777216 ;  /* 0x4b8000000a0a9820 */ /* 0x000fe20000400000 */
[----:B------:R-:W-:Y:S01]  /*35d0*/  FMUL R22, R7, 0.25 ;  /* 0x3e80000007167820 */ /* 0x000fe20000400000 */
[----:B------:R-:W-:Y:S01]  /*35e0*/  @!P6 FMUL R40, R40, 16777216 ;  /* 0x4b8000002828e820 */ /* 0x000fe20000400000 */
[----:B------:R-:W-:Y:S01]  /*35f0*/  @!P6 FMUL R39, R39, 16777216 ;  /* 0x4b8000002727e820 */ /* 0x000fe20000400000 */
[----:B------:R-:W-:Y:S01]  /*3600*/  FSETP.GEU.AND P6, PT, |R7|, 1.175494350822287508e-38, PT ;  /* 0x008000000700780b */ /* 0x000fe20003fce200 */
[----:B------:R-:W-:Y:S01]  /*3610*/  FMUL R8, R41, 0.25 ;  /* 0x3e80000029087820 */ /* 0x000fe20000400000 */
[----:B------:R-:W-:Y:S01]  /*3620*/  @!P1 FMUL R16, R16, 16777216 ;  /* 0x4b80000010109820 */ /* 0x000fe20000400000 */
[----:B------:R-:W-:Y:S01]  /*3630*/  FSETP.GT.AND P1, PT, |R9|, 8.50705917302346158658e+37, PT ;  /* 0x7e8000000900780b */ /* 0x000fe20003f24200 */
[----:B------:R0:W2:Y:S01]  /*3640*/  MUFU.RCP R13, R10 ;  /* 0x0000000a000d7308 */ /* 0x0000a20000001000 */
[----:B------:R-:W-:Y:S01]  /*3650*/  FSEL R22, R22, R7, P4 ;  /* 0x0000000716167208 */ /* 0x000fe20002000000 */
[----:B------:R-:W-:Y:S01]  /*3660*/  IMAD.SHL.U32 R132, R2, 0x2, RZ ;  /* 0x0000000202847824 */ /* 0x000fe200078e00ff */
[----:B------:R-:W-:Y:S01]  /*3670*/  FSEL R122, R8, R41, P1 ;  /* 0x00000029087a7208 */ /* 0x000fe20000800000 */
[----:B------:R-:W-:Y:S01]  /*3680*/  FADD R8, R42, R9 ;  /* 0x000000092a087221 */ /* 0x000fe20000000000 */
[----:B------:R-:W-:Y:S01]  /*3690*/  FSETP.GEU.AND P5, PT, |R12|, 1.175494350822287508e-38, PT ;  /* 0x008000000c00780b */ /* 0x000fe20003fae200 */
[----:B-1----:R-:W-:Y:S01]  /*36a0*/  FMUL R24, R15, R24 ;  /* 0x000000180f187220 */ /* 0x002fe20000400000 */
[----:B------:R-:W-:Y:S01]  /*36b0*/  FSEL R41, R23, R12, P3 ;  /* 0x0000000c17297208 */ /* 0x000fe20001800000 */
[----:B------:R-:W1:Y:S01]  /*36c0*/  MUFU.RCP R40, R40 ;  /* 0x0000002800287308 */ /* 0x000e620000001000 */
[----:B0-----:R-:W-:Y:S01]  /*36d0*/  FADD R10, R26, R7 ;  /* 0x000000071a0a7221 */ /* 0x001fe20000000000 */
[----:B------:R-:W-:Y:S01]  /*36e0*/  FSETP.NEU.AND P3, PT, R70, RZ, PT ;  /* 0x000000ff4600720b */ /* 0x000fe20003f6d000 */
[----:B------:R-:W-:Y:S01]  /*36f0*/  @!P6 FMUL R22, R22, 16777216 ;  /* 0x4b8000001616e820 */ /* 0x000fe20000400000 */
[----:B------:R-:W-:Y:S01]  /*3700*/  FSEL R11, R11, RZ, P2 ;  /* 0x000000ff0b0b7208 */ /* 0x000fe20001000000 */
[C---:B------:R-:W-:Y:S01]  /*3710*/  FMUL R15, R10.reuse, 0.25 ;  /* 0x3e8000000a0f7820 */ /* 0x040fe20000400000 */
[----:B------:R-:W-:Y:S01]  /*3720*/  FSETP.GT.AND P2, PT, |R10|, 8.50705917302346158658e+37, PT ;  /* 0x7e8000000a00780b */ /* 0x000fe20003f44200 */
[----:B------:R-:W-:Y:S01]  /*3730*/  @!P6 FMUL R25, R25, 16777216 ;  /* 0x4b8000001919e820 */ /* 0x000fe20000400000 */
[----:B------:R-:W-:Y:S01]  /*3740*/  FSEL R23, R38, RZ, P3 ;  /* 0x000000ff26177208 */ /* 0x000fe20001800000 */
[----:B------:R-:W0:Y:S01]  /*3750*/  MUFU.RCP R22, R22 ;  /* 0x0000001600167308 */ /* 0x000e220000001000 */
[----:B------:R-:W-:Y:S01]  /*3760*/  FSEL R38, R17, R26, P2 ;  /* 0x0000001a11267208 */ /* 0x000fe20001000000 */
[----:B------:R-:W-:Y:S01]  /*3770*/  @!P5 FMUL R41, R41, 16777216 ;  /* 0x4b8000002929d820 */ /* 0x000fe20000400000 */
[----:B------:R-:W-:Y:S01]  /*3780*/  FSEL R15, R15, R10, P2 ;  /* 0x0000000a0f0f7208 */ /* 0x000fe20001000000 */
[----:B------:R-:W-:Y:S01]  /*3790*/  FFMA R118, R23, R37, R118 ;  /* 0x0000002517767223 */ /* 0x000fe20000000076 */
[----:B------:R-:W-:Y:S01]  /*37a0*/  FSETP.GEU.AND P2, PT, |R10|, 1.175494350822287508e-38, PT ;  /* 0x008000000a00780b */ /* 0x000fe20003f4e200 */
[----:B--2---:R-:W-:Y:S01]  /*37b0*/  FMUL R16, R13, R16 ;  /* 0x000000100d107220 */ /* 0x004fe20000400000 */
[C---:B------:R-:W-:Y:S01]  /*37c0*/  FSETP.GEU.AND P4, PT, |R9|.reuse, 1.175494350822287508e-38, PT ;  /* 0x008000000900780b */ /* 0x040fe20003f8e200 */
[----:B-1----:R-:W-:Y:S01]  /*37d0*/  FMUL R39, R40, R39 ;  /* 0x0000002728277220 */ /* 0x002fe20000400000 */
[----:B------:R-:W-:Y:S01]  /*37e0*/  FMUL R40, R9, 0.25 ;  /* 0x3e80000009287820 */ /* 0x000fe20000400000 */
[----:B------:R-:W1:Y:S01]  /*37f0*/  MUFU.RCP R41, R41 ;  /* 0x0000002900297308 */ /* 0x000e620000001000 */
[C---:B------:R-:W-:Y:S01]  /*3800*/  FADD R13, R27.reuse, R10 ;  /* 0x0000000a1b0d7221 */ /* 0x040fe20000000000 */
[----:B------:R-:W-:Y:S01]  /*3810*/  FFMA R102, R102, R23, R101 ;  /* 0x0000001766667223 */ /* 0x000fe20000000065 */
[----:B------:R-:W-:Y:S01]  /*3820*/  FMUL R26, R27, 0.25 ;  /* 0x3e8000001b1a7820 */ /* 0x000fe20000400000 */
[----:B------:R-:W-:Y:S01]  /*3830*/  FSEL R37, R40, R9, P1 ;  /* 0x0000000928257208 */ /* 0x000fe20000800000 */
[----:B------:R-:W-:Y:S01]  /*3840*/  FFMA R14, R11, R21, R14 ;  /* 0x000000150b0e7223 */ /* 0x000fe2000000000e */
[----:B0-----:R-:W-:Y:S01]  /*3850*/  FMUL R23, R22, R25 ;  /* 0x0000001916177220 */ /* 0x001fe20000400000 */
[----:B------:R-:W-:Y:S01]  /*3860*/  FSETP.GT.AND P1, PT, |R13|, 8.50705917302346158658e+37, PT ;  /* 0x7e8000000d00780b */ /* 0x000fe20003f24200 */
[----:B------:R-:W-:Y:S01]  /*3870*/  @!P2 FMUL R15, R15, 16777216 ;  /* 0x4b8000000f0fa820 */ /* 0x000fe20000400000 */
[----:B------:R-:W-:Y:S01]  /*3880*/  FMUL R22, R13, 0.25 ;  /* 0x3e8000000d167820 */ /* 0x000fe20000400000 */
[----:B------:R-:W-:Y:S01]  /*3890*/  @!P4 FMUL R37, R37, 16777216 ;  /* 0x4b8000002525c820 */ /* 0x000fe20000400000 */
[----:B------:R-:W-:Y:S01]  /*38a0*/  FSETP.GT.AND P3, PT, |R8|, 8.50705917302346158658e+37, PT ;  /* 0x7e8000000800780b */ /* 0x000fe20003f64200 */
[----:B------:R-:W-:Y:S01]  /*38b0*/  FFMA R86, R86, R11, R85 ;  /* 0x0000000b56567223 */ /* 0x000fe20000000055 */
[----:B------:R-:W-:Y:S01]  /*38c0*/  FSEL R40, R26, R27, P1 ;  /* 0x0000001b1a287208 */ /* 0x000fe20000800000 */
[----:B------:R-:W-:Y:S01]  /*38d0*/  MUFU.RCP R15, R15 ;  /* 0x0000000f000f7308 */ /* 0x000fe20000001000 */
[----:B------:R-:W-:Y:S01]  /*38e0*/  @!P5 FMUL R120, R120, 16777216 ;  /* 0x4b8000007878d820 */ /* 0x000fe20000400000 */
[----:B------:R-:W-:Y:S01]  /*38f0*/  FADD R11, R43, R8 ;  /* 0x000000082b0b7221 */ /* 0x000fe20000000000 */
[----:B------:R-:W-:Y:S01]  /*3900*/  FADD R26, R55, R14 ;  /* 0x0000000e371a7221 */ /* 0x000fe20000000000 */
[----:B------:R-:W-:Y:S01]  /*3910*/  FMUL R21, R8, 0.25 ;  /* 0x3e80000008157820 */ /* 0x000fe20000400000 */
[C---:B------:R-:W-:Y:S01]  /*3920*/  FADD R14, R28.reuse, R13 ;  /* 0x0000000d1c0e7221 */ /* 0x040fe20000000000 */
[----:B------:R-:W-:Y:S01]  /*3930*/  FSETP.NEU.AND P6, PT, R53, RZ, PT ;  /* 0x000000ff3500720b */ /* 0x000fe20003fcd000 */
[----:B-1----:R-:W-:Y:S01]  /*3940*/  FMUL R120, R41, R120 ;  /* 0x0000007829787220 */ /* 0x002fe20000400000 */
[----:B------:R0:W1:Y:S01]  /*3950*/  MUFU.RCP R25, R37 ;  /* 0x0000002500197308 */ /* 0x0000620000001000 */
[----:B------:R-:W-:Y:S01]  /*3960*/  FSEL R124, R69, R42, P3 ;  /* 0x0000002a457c7208 */ /* 0x000fe20001800000 */
[----:B------:R-:W-:Y:S01]  /*3970*/  FMUL R42, R43, 0.25 ;  /* 0x3e8000002b2a7820 */ /* 0x000fe20000400000 */
[----:B------:R-:W-:Y:S01]  /*3980*/  FSETP.GT.AND P5, PT, |R11|, 8.50705917302346158658e+37, PT ;  /* 0x7e8000000b00780b */ /* 0x000fe20003fa4200 */
[----:B------:R-:W-:Y:S01]  /*3990*/  FMUL R17, R28, 0.25 ;  /* 0x3e8000001c117820 */ /* 0x000fe20000400000 */
[----:B------:R-:W-:Y:S01]  /*39a0*/  FSEL R41, R21, R8, P3 ;  /* 0x0000000815297208 */ /* 0x000fe20001800000 */
[----:B------:R-:W-:Y:S01]  /*39b0*/  @!P2 FMUL R38, R38, 16777216 ;  /* 0x4b8000002626a820 */ /* 0x000fe20000400000 */
[----:B------:R-:W-:Y:S01]  /*39c0*/  FSEL R21, R16, RZ, P6 ;  /* 0x000000ff10157208 */ /* 0x000fe20003000000 */
[----:B------:R-:W-:Y:S01]  /*39d0*/  FADD R16, R44, R11 ;  /* 0x0000000b2c107221 */ /* 0x000fe20000000000 */
[----:B0-----:R-:W-:Y:S01]  /*39e0*/  FSEL R37, R22, R13, P1 ;  /* 0x0000000d16257208 */ /* 0x001fe20000800000 */
[----:B------:R-:W-:Y:S01]  /*39f0*/  @!P4 FMUL R122, R122, 16777216 ;  /* 0x4b8000007a7ac820 */ /* 0x000fe20000400000 */
[----:B------:R-:W-:Y:S01]  /*3a00*/  FSETP.NEU.AND P1, PT, R19, RZ, PT ;  /* 0x000000ff1300720b */ /* 0x000fe20003f2d000 */
[----:B------:R-:W-:Y:S01]  /*3a10*/  FADD R118, R71, R118 ;  /* 0x0000007647767221 */ /* 0x000fe20000000000 */
[C---:B------:R-:W-:Y:S01]  /*3a20*/  FSETP.GT.AND P3, PT, |R14|.reuse, 8.50705917302346158658e+37, PT ;  /* 0x7e8000000e00780b */ /* 0x040fe20003f64200 */
[----:B------:R-:W-:Y:S01]  /*3a30*/  FMUL R22, R29, 0.25 ;  /* 0x3e8000001d167820 */ /* 0x000fe20000400000 */
[----:B------:R-:W-:Y:S01]  /*3a40*/  FSEL R55, R39, RZ, P1 ;  /* 0x000000ff27377208 */ /* 0x000fe20000800000 */
[----:B-1----:R-:W-:Y:S01]  /*3a50*/  FMUL R122, R25, R122 ;  /* 0x0000007a197a7220 */ /* 0x002fe20000400000 */
[----:B------:R-:W-:Y:S01]  /*3a60*/  FSETP.GEU.AND P1, PT, |R13|, 1.175494350822287508e-38, PT ;  /* 0x008000000d00780b */ /* 0x000fe20003f2e200 */
[----:B------:R-:W-:Y:S01]  /*3a70*/  FMUL R25, R14, 0.25 ;  /* 0x3e8000000e197820 */ /* 0x000fe20000400000 */
[----:B------:R-:W-:Y:S01]  /*3a80*/  FSEL R126, R42, R43, P5 ;  /* 0x0000002b2a7e7208 */ /* 0x000fe20002800000 */
[----:B------:R-:W-:Y:S01]  /*3a90*/  FMUL R39, R30, 0.25 ;  /* 0x3e8000001e277820 */ /* 0x000fe20000400000 */
[----:B------:R-:W-:Y:S01]  /*3aa0*/  FSEL R42, R17, R28, P3 ;  /* 0x0000001c112a7208 */ /* 0x000fe20001800000 */
[----:B------:R-:W-:Y:S01]  /*3ab0*/  FMUL R17, R44, 0.25 ;  /* 0x3e8000002c117820 */ /* 0x000fe20000400000 */
[----:B------:R-:W-:Y:S01]  /*3ac0*/  FSETP.GEU.AND P6, PT, |R8|, 1.175494350822287508e-38, PT ;  /* 0x008000000800780b */ /* 0x000fe20003fce200 */
[----:B------:R-:W-:Y:S01]  /*3ad0*/  FMUL R28, R15, R38 ;  /* 0x000000260f1c7220 */ /* 0x000fe20000400000 */
[----:B------:R-:W-:Y:S01]  /*3ae0*/  FSETP.GT.AND P2, PT, |R16|, 8.50705917302346158658e+37, PT ;  /* 0x7e8000001000780b */ /* 0x000fe20003f44200 */
[----:B------:R-:W-:Y:S01]  /*3af0*/  FMUL R38, R11, 0.25 ;  /* 0x3e8000000b267820 */ /* 0x000fe20000400000 */
[----:B------:R-:W-:Y:S01]  /*3b00*/  FADD R15, R45, R16 ;  /* 0x000000102d0f7221 */ /* 0x000fe20000000000 */
[----:B------:R-:W-:Y:S01]  /*3b10*/  FSETP.NEU.AND P4, PT, R18, RZ, PT ;  /* 0x000000ff1200720b */ /* 0x000fe20003f8d000 */
[----:B------:R-:W-:Y:S01]  /*3b20*/  FADD R87, R87, -R86 ;  /* 0x8000005657577221 */ /* 0x000fe20000000000 */
[----:B------:R-:W-:Y:S01]  /*3b30*/  FSEL R71, R17, R44, P2 ;  /* 0x0000002c11477208 */ /* 0x000fe20001000000 */
[----:B------:R-:W-:Y:S01]  /*3b40*/  FADD R17, R29, R14 ;  /* 0x0000000e1d117221 */ /* 0x000fe20000000000 */
[----:B------:R-:W-:Y:S01]  /*3b50*/  FSEL R69, R38, R11, P5 ;  /* 0x0000000b26457208 */ /* 0x000fe20002800000 */
[----:B------:R-:W-:Y:S01]  /*3b60*/  @!P1 FMUL R37, R37, 16777216 ;  /* 0x4b80000025259820 */ /* 0x000fe20000400000 */
[----:B------:R-:W-:Y:S01]  /*3b70*/  @!P1 FMUL R40, R40, 16777216 ;  /* 0x4b80000028289820 */ /* 0x000fe20000400000 */
[----:B------:R-:W-:Y:S01]  /*3b80*/  FSEL R38, R25, R14, P3 ;  /* 0x0000000e19267208 */ /* 0x000fe20001800000 */
[----:B------:R-:W-:Y:S01]  /*3b90*/  FMUL R25, R16, 0.25 ;  /* 0x3e80000010197820 */ /* 0x000fe20000400000 */
[----:B------:R-:W-:Y:S01]  /*3ba0*/  FSETP.GT.AND P1, PT, |R15|, 8.50705917302346158658e+37, PT ;  /* 0x7e8000000f00780b */ /* 0x000fe20003f24200 */
[----:B------:R-:W-:Y:S01]  /*3bb0*/  @!P6 FMUL R41, R41, 16777216 ;  /* 0x4b8000002929e820 */ /* 0x000fe20000400000 */
[----:B------:R-:W-:Y:S01]  /*3bc0*/  FSEL R27, R24, RZ, P4 ;  /* 0x000000ff181b7208 */ /* 0x000fe20002000000 */
[----:B------:R-:W-:Y:S01]  /*3bd0*/  @!P6 FMUL R124, R124, 16777216 ;  /* 0x4b8000007c7ce820 */ /* 0x000fe20000400000 */
[----:B------:R-:W-:Y:S01]  /*3be0*/  FSETP.GT.AND P4, PT, |R17|, 8.50705917302346158658e+37, PT ;  /* 0x7e8000001100780b */ /* 0x000fe20003f84200 */
[----:B------:R-:W-:Y:S01]  /*3bf0*/  MUFU.RCP R37, R37 ;  /* 0x0000002500257308 */ /* 0x000fe20000001000 */
[----:B------:R-:W-:Y:S01]  /*3c00*/  FSEL R85, R128, R45, P1 ;  /* 0x0000002d80557208 */ /* 0x000fe20000800000 */
[----:B------:R-:W-:Y:S01]  /*3c10*/  FADD R103, R103, -R102 ;  /* 0x8000006667677221 */ /* 0x000fe20000000000 */
[----:B------:R-:W-:Y:S01]  /*3c20*/  FSEL R45, R25, R16, P2 ;  /* 0x00000010192d7208 */ /* 0x000fe20001000000 */
[----:B------:R-:W-:Y:S01]  /*3c30*/  FFMA R25, R87, R21, R86 ;  /* 0x0000001557197223 */ /* 0x000fe20000000056 */
[----:B------:R-:W-:Y:S01]  /*3c40*/  FSEL R44, R22, R29, P4 ;  /* 0x0000001d162c7208 */ /* 0x000fe20002000000 */
[----:B------:R-:W-:Y:S01]  /*3c50*/  FADD R22, R30, R17 ;  /* 0x000000111e167221 */ /* 0x000fe20000000000 */
[----:B------:R-:W-:Y:S01]  /*3c60*/  FSETP.GEU.AND P2, PT, |R16|, 1.175494350822287508e-38, PT ;  /* 0x008000001000780b */ /* 0x000fe20003f4e200 */
[----:B------:R-:W0:Y:S01]  /*3c70*/  MUFU.RCP R41, R41 ;  /* 0x0000002900297308 */ /* 0x000e220000001000 */
[----:B------:R-:W-:Y:S01]  /*3c80*/  FSETP.NEU.AND P3, PT, R7, RZ, PT ;  /* 0x000000ff0700720b */ /* 0x000fe20003f6d000 */
[----:B------:R-:W-:Y:S01]  /*3c90*/  FMUL R87, R87, R87 ;  /* 0x0000005757577220 */ /* 0x000fe20000400000 */
[----:B------:R-:W-:Y:S01]  /*3ca0*/  FSETP.GEU.AND P6, PT, |R11|, 1.175494350822287508e-38, PT ;  /* 0x008000000b00780b */ /* 0x000fe20003fce200 */
[----:B------:R-:W-:Y:S01]  /*3cb0*/  FADD R24, R46, R15 ;  /* 0x0000000f2e187221 */ /* 0x000fe20000000000 */
[----:B------:R-:W-:Y:S01]  /*3cc0*/  FSEL R29, R23, RZ, P3 ;  /* 0x000000ff171d7208 */ /* 0x000fe20001800000 */
[----:B------:R-:W-:Y:S01]  /*3cd0*/  FMUL R87, R54, R87 ;  /* 0x0000005736577220 */ /* 0x000fe20000400000 */
[----:B------:R-:W-:Y:S01]  /*3ce0*/  FSETP.GEU.AND P5, PT, |R14|, 1.175494350822287508e-38, PT ;  /* 0x008000000e00780b */ /* 0x000fe20003fae200 */
[----:B------:R-:W-:Y:S01]  /*3cf0*/  FADD R88, R88, -R25 ;  /* 0x8000001958587221 */ /* 0x000fe20000000000 */
[----:B------:R-:W-:Y:S01]  /*3d00*/  FSETP.GT.AND P3, PT, |R22|, 8.50705917302346158658e+37, PT ;  /* 0x7e8000001600780b */ /* 0x000fe20003f64200 */
[----:B------:R-:W-:Y:S01]  /*3d10*/  FFMA R87, R21, R87, R26 ;  /* 0x0000005715577223 */ /* 0x000fe2000000001a */
[----:B------:R-:W-:Y:S01]  /*3d20*/  FADD R21, R31, R22 ;  /* 0x000000161f157221 */ /* 0x000fe20000000000 */
[----:B------:R-:W-:Y:S01]  /*3d30*/  @!P2 FMUL R45, R45, 16777216 ;  /* 0x4b8000002d2da820 */ /* 0x000fe20000400000 */
[----:B------:R-:W-:Y:S01]  /*3d40*/  FSEL R43, R39, R30, P3 ;  /* 0x0000001e272b7208 */ /* 0x000fe20001800000 */
[----:B------:R-:W-:Y:S01]  /*3d50*/  FMUL R30, R17, 0.25 ;  /* 0x3e800000111e7820 */ /* 0x000fe20000400000 */
[----:B------:R-:W-:Y:S01]  /*3d60*/  FMUL R26, R31, 0.25 ;  /* 0x3e8000001f1a7820 */ /* 0x000fe20000400000 */
[----:B------:R-:W-:Y:S01]  /*3d70*/  @!P6 FMUL R69, R69, 16777216 ;  /* 0x4b8000004545e820 */ /* 0x000fe20000400000 */
[----:B0-----:R-:W-:Y:S01]  /*3d80*/  FMUL R124, R41, R124 ;  /* 0x0000007c297c7220 */ /* 0x001fe20000400000 */
[----:B------:R-:W-:Y:S01]  /*3d90*/  FMUL R41, R37, R40 ;  /* 0x0000002825297220 */ /* 0x000fe20000400000 */
[----:B------:R-:W-:Y:S01]  /*3da0*/  FSEL R39, R30, R17, P4 ;  /* 0x000000111e277208 */ /* 0x000fe20002000000 */
[----:B------:R-:W-:Y:S01]  /*3db0*/  @!P5 FMUL R38, R38, 16777216 ;  /* 0x4b8000002626d820 */ /* 0x000fe20000400000 */
[----:B------:R0:W1:Y:S01]  /*3dc0*/  MUFU.RCP R30, R45 ;  /* 0x0000002d001e7308 */ /* 0x0000620000001000 */
[----:B------:R-:W-:Y:S01]  /*3dd0*/  @!P5 FMUL R42, R42, 16777216 ;  /* 0x4b8000002a2ad820 */ /* 0x000fe20000400000 */
[----:B------:R-:W-:Y:S01]  /*3de0*/  FSETP.GEU.AND P5, PT, |R17|, 1.175494350822287508e-38, PT ;  /* 0x008000001100780b */ /* 0x000fe20003fae200 */
[----:B------:R-:W-:Y:S01]  /*3df0*/  @!P2 FMUL R71, R71, 16777216 ;  /* 0x4b8000004747a820 */ /* 0x000fe20000400000 */
[----:B------:R-:W-:Y:S01]  /*3e00*/  FSETP.GT.AND P2, PT, |R21|, 8.50705917302346158658e+37, PT ;  /* 0x7e8000001500780b */ /* 0x000fe20003f44200 */
[----:B------:R-:W-:Y:S01]  /*3e10*/  FMUL R101, R46, 0.25 ;  /* 0x3e8000002e657820 */ /* 0x000fe20000400000 */
[----:B------:R-:W-:Y:S01]  /*3e20*/  FSETP.GT.AND P4, PT, |R24|, 8.50705917302346158658e+37, PT ;  /* 0x7e8000001800780b */ /* 0x000fe20003f84200 */
[----:B------:R-:W-:Y:S01]  /*3e30*/  FMUL R40, R15, 0.25 ;  /* 0x3e8000000f287820 */ /* 0x000fe20000400000 */
[----:B------:R2:W3:Y:S01]  /*3e40*/  MUFU.RCP R23, R69 ;  /* 0x0000004500177308 */ /* 0x0004e20000001000 */
[----:B0-----:R-:W-:Y:S01]  /*3e50*/  FSEL R45, R26, R31, P2 ;  /* 0x0000001f1a2d7208 */ /* 0x001fe20001000000 */
[----:B------:R-:W-:Y:S01]  /*3e60*/  @!P6 FMUL R126, R126, 16777216 ;  /* 0x4b8000007e7ee820 */ /* 0x000fe20000400000 */
[----:B------:R-:W-:Y:S01]  /*3e70*/  FMUL R26, R47, 0.25 ;  /* 0x3e8000002f1a7820 */ /* 0x000fe20000400000 */
[----:B------:R-:W-:Y:S01]  /*3e80*/  FSETP.NEU.AND P6, PT, R12, RZ, PT ;  /* 0x000000ff0c00720b */ /* 0x000fe20003fcd000 */
[----:B------:R-:W-:Y:S01]  /*3e90*/  FADD R56, R56, R87 ;  /* 0x0000005738387221 */ /* 0x000fe20000000000 */
[----:B------:R-:W-:Y:S01]  /*3ea0*/  IADD3 R154, R132, 0x1, RZ ;  /* 0x00000001849a7810 */ /* 0x000fe20007ffe0ff */
[----:B------:R-:W-:Y:S01]  /*3eb0*/  @!P5 FMUL R39, R39, 16777216 ;  /* 0x4b8000002727d820 */ /* 0x000fe20000400000 */
[----:B------:R3:W0:Y:S01]  /*3ec0*/  MUFU.RCP R37, R38 ;  /* 0x0000002600257308 */ /* 0x0006220000001000 */
[C---:B--2---:R-:W-:Y:S01]  /*3ed0*/  FFMA R69, R103.reuse, R55, R102 ;  /* 0x0000003767457223 */ /* 0x044fe20000000066 */
[----:B------:R-:W-:Y:S01]  /*3ee0*/  FMUL R103, R103, R103 ;  /* 0x0000006767677220 */ /* 0x000fe20000400000 */
[----:B-1----:R-:W-:Y:S01]  /*3ef0*/  FMUL R31, R30, R71 ;  /* 0x000000471e1f7220 */ /* 0x002fe20000400000 */
[----:B------:R-:W-:Y:S01]  /*3f00*/  @!P5 FMUL R44, R44, 16777216 ;  /* 0x4b8000002c2cd820 */ /* 0x000fe20000400000 */
[----:B------:R-:W-:Y:S01]  /*3f10*/  FSETP.GEU.AND P5, PT, |R15|, 1.175494350822287508e-38, PT ;  /* 0x008000000f00780b */ /* 0x000fe20003fae200 */
[----:B------:R-:W-:Y:S01]  /*3f20*/  FFMA R30, R88, R27, R25 ;  /* 0x0000001b581e7223 */ /* 0x000fe20000000019 */
[----:B------:R-:W-:Y:S01]  /*3f30*/  FMUL R103, R70, R103 ;  /* 0x0000006746677220 */ /* 0x000fe20000400000 */
[----:B------:R-:W-:Y:S01]  /*3f40*/  FMUL R25, R22, 0.25 ;  /* 0x3e80000016197820 */ /* 0x000fe20000400000 */
[----:B------:R-:W-:Y:S01]  /*3f50*/  FSEL R70, R101, R46, P4 ;  /* 0x0000002e65467208 */ /* 0x000fe20002000000 */
[----:B---3--:R-:W-:Y:S01]  /*3f60*/  FMUL R38, R23, R126 ;  /* 0x0000007e17267220 */ /* 0x008fe20000400000 */
[----:B------:R-:W-:Y:S01]  /*3f70*/  FSEL R46, R40, R15, P1 ;  /* 0x0000000f282e7208 */ /* 0x000fe20000800000 */
[----:B------:R-:W-:Y:S01]  /*3f80*/  FADD R23, R47, R24 ;  /* 0x000000182f177221 */ /* 0x000fe20000000000 */
[----:B------:R-:W-:Y:S01]  /*3f90*/  FSETP.NEU.AND P1, PT, R10, RZ, PT ;  /* 0x000000ff0a00720b */ /* 0x000fe20003f2d000 */
[----:B------:R-:W1:Y:S01]  /*3fa0*/  MUFU.RCP R39, R39 ;  /* 0x0000002700277308 */ /* 0x000e620000001000 */
[----:B------:R-:W-:Y:S01]  /*3fb0*/  FFMA R103, R55, R103, R118 ;  /* 0x0000006737677223 */ /* 0x000fe20000000076 */
[----:B0-----:R-:W-:Y:S01]  /*3fc0*/  FMUL R37, R37, R42 ;  /* 0x0000002a25257220 */ /* 0x001fe20000400000 */
[----:B------:R-:W-:Y:S01]  /*3fd0*/  FSEL R42, R25, R22, P3 ;  /* 0x00000016192a7208 */ /* 0x000fe20001800000 */
[----:B------:R-:W-:Y:S01]  /*3fe0*/  FMUL R88, R88, R88 ;  /* 0x0000005858587220 */ /* 0x000fe20000400000 */
[----:B------:R-:W-:Y:S01]  /*3ff0*/  FSETP.GEU.AND P3, PT, |R22|, 1.175494350822287508e-38, PT ;  /* 0x008000001600780b */ /* 0x000fe20003f6e200 */
[----:B------:R-:W-:Y:S01]  /*4000*/  FMUL R25, R24, 0.25 ;  /* 0x3e80000018197820 */ /* 0x000fe20000400000 */
[----:B------:R-:W-:Y:S01]  /*4010*/  FSEL R40, R28, RZ, P1 ;  /* 0x000000ff1c287208 */ /* 0x000fe20000800000 */
[----:B------:R-:W-:Y:S01]  /*4020*/  @!P5 FMUL R46, R46, 16777216 ;  /* 0x4b8000002e2ed820 */ /* 0x000fe20000400000 */
[----:B------:R-:W-:Y:S01]  /*4030*/  FSETP.GT.AND P1, PT, |R23|, 8.50705917302346158658e+37, PT ;  /* 0x7e8000001700780b */ /* 0x000fe20003f24200 */
[----:B------:R-:W-:Y:S01]  /*4040*/  FMUL R88, R53, R88 ;  /* 0x0000005835587220 */ /* 0x000fe20000400000 */
[----:B------:R-:W-:Y:S01]  /*4050*/  FSEL R53, R25, R24, P4 ;  /* 0x0000001819357208 */ /* 0x000fe20002000000 */
[----:B------:R-:W-:Y:S01]  /*4060*/  @!P5 FMUL R85, R85, 16777216 ;  /* 0x4b8000005555d820 */ /* 0x000fe20000400000 */
[----:B------:R-:W-:Y:S01]  /*4070*/  FSEL R55, R26, R47, P1 ;  /* 0x0000002f1a377208 */ /* 0x000fe20000800000 */
[C---:B------:R-:W-:Y:S01]  /*4080*/  FADD R26, R32.reuse, R21 ;  /* 0x00000015201a7221 */ /* 0x040fe20000000000 */
[----:B------:R-:W-:Y:S01]  /*4090*/  FMUL R47, R32, 0.25 ;  /* 0x3e800000202f7820 */ /* 0x000fe20000400000 */
[----:B------:R-:W0:Y:S01]  /*40a0*/  MUFU.RCP R46, R46 ;  /* 0x0000002e002e7308 */ /* 0x000e220000001000 */
[----:B-1----:R-:W-:Y:S01]  /*40b0*/  FMUL R39, R39, R44 ;  /* 0x0000002c27277220 */ /* 0x002fe20000400000 */
[----:B------:R-:W-:Y:S01]  /*40c0*/  @!P3 FMUL R42, R42, 16777216 ;  /* 0x4b8000002a2ab820 */ /* 0x000fe20000400000 */
[----:B------:R-:W-:Y:S01]  /*40d0*/  FSETP.GT.AND P4, PT, |R26|, 8.50705917302346158658e+37, PT ;  /* 0x7e8000001a00780b */ /* 0x000fe20003f84200 */
[----:B------:R-:W-:Y:S01]  /*40e0*/  @!P3 FMUL R43, R43, 16777216 ;  /* 0x4b8000002b2bb820 */ /* 0x000fe20000400000 */
[----:B------:R-:W-:Y:S01]  /*40f0*/  FSETP.GEU.AND P3, PT, |R21|, 1.175494350822287508e-38, PT ;  /* 0x008000001500780b */ /* 0x000fe20003f6e200 */
[----:B------:R-:W-:Y:S01]  /*4100*/  FADD R28, R48, R23 ;  /* 0x00000017301c7221 */ /* 0x000fe20000000000 */
[----:B------:R-:W-:Y:S01]  /*4110*/  FSEL R44, R47, R32, P4 ;  /* 0x000000202f2c7208 */ /* 0x000fe20002000000 */
[----:B------:R-:W-:Y:S01]  /*4120*/  FMUL R32, R21, 0.25 ;  /* 0x3e80000015207820 */ /* 0x000fe20000400000 */
[----:B------:R-:W-:Y:S01]  /*4130*/  FSETP.GEU.AND P5, PT, |R24|, 1.175494350822287508e-38, PT ;  /* 0x008000001800780b */ /* 0x000fe20003fae200 */
[----:B------:R-:W1:Y:S01]  /*4140*/  MUFU.RCP R42, R42 ;  /* 0x0000002a002a7308 */ /* 0x000e620000001000 */
[----:B------:R-:W-:Y:S01]  /*4150*/  FSEL R120, R120, RZ, P6 ;  /* 0x000000ff78787208 */ /* 0x000fe20003000000 */
[----:B------:R-:W-:Y:S01]  /*4160*/  FADD R25, R33, R26 ;  /* 0x0000001a21197221 */ /* 0x000fe20000000000 */
[----:B------:R-:W-:Y:S01]  /*4170*/  FSEL R32, R32, R21, P2 ;  /* 0x0000001520207208 */ /* 0x000fe20001000000 */
[----:B------:R-:W-:Y:S01]  /*4180*/  FMUL R47, R48, 0.25 ;  /* 0x3e800000302f7820 */ /* 0x000fe20000400000 */
[----:B------:R-:W-:Y:S01]  /*4190*/  FSETP.NEU.AND P6, PT, R13, RZ, PT ;  /* 0x000000ff0d00720b */ /* 0x000fe20003fcd000 */
[----:B0-----:R-:W-:Y:S01]  /*41a0*/  FMUL R85, R46, R85 ;  /* 0x000000552e557220 */ /* 0x001fe20000400000 */
[----:B------:R-:W-:Y:S01]  /*41b0*/  FSETP.GT.AND P2, PT, |R28|, 8.50705917302346158658e+37, PT ;  /* 0x7e8000001c00780b */ /* 0x000fe20003f44200 */
[----:B------:R-:W-:Y:S01]  /*41c0*/  @!P3 FMUL R32, R32, 16777216 ;  /* 0x4b8000002020b820 */ /* 0x000fe20000400000 */
[----:B------:R-:W-:Y:S01]  /*41d0*/  FSEL R41, R41, RZ, P6 ;  /* 0x000000ff29297208 */ /* 0x000fe20003000000 */
[----:B------:R-:W-:Y:S01]  /*41e0*/  FMUL R46, R33, 0.25 ;  /* 0x3e800000212e7820 */ /* 0x000fe20000400000 */
[----:B------:R-:W-:Y:S01]  /*41f0*/  FSETP.GT.AND P6, PT, |R25|, 8.50705917302346158658e+37, PT ;  /* 0x7e8000001900780b */ /* 0x000fe20003fc4200 */
[----:B------:R-:W-:Y:S01]  /*4200*/  FADD R103, R72, R103 ;  /* 0x0000006748677221 */ /* 0x000fe20000000000 */
[----:B------:R-:W-:Y:S01]  /*4210*/  FSEL R72, R47, R48, P2 ;  /* 0x000000302f487208 */ /* 0x000fe20001000000 */
[----:B------:R-:W0:Y:S01]  /*4220*/  MUFU.RCP R32, R32 ;  /* 0x0000002000207308 */ /* 0x000e220000001000 */
[----:B------:R-:W-:Y:S01]  /*4230*/  FSEL R47, R46, R33, P6 ;  /* 0x000000212e2f7208 */ /* 0x000fe20003000000 */
[----:B------:R-:W-:Y:S01]  /*4240*/  FMUL R46, R23, 0.25 ;  /* 0x3e800000172e7820 */ /* 0x000fe20000400000 */
[----:B------:R-:W-:Y:S01]  /*4250*/  @!P5 FMUL R53, R53, 16777216 ;  /* 0x4b8000003535d820 */ /* 0x000fe20000400000 */
[----:B------:R-:W-:Y:S01]  /*4260*/  FFMA R56, R27, R88, R56 ;  /* 0x000000581b387223 */ /* 0x000fe20000000038 */
[----:B------:R-:W-:Y:S01]  /*4270*/  FMUL R27, R26, 0.25 ;  /* 0x3e8000001a1b7820 */ /* 0x000fe20000400000 */
[--C-:B------:R-:W-:Y:S01]  /*4280*/  FADD R89, R89, -R30.reuse ;  /* 0x8000001e59597221 */ /* 0x100fe20000000000 */
[----:B------:R-:W-:Y:S01]  /*4290*/  FSEL R48, R46, R23, P1 ;  /* 0x000000172e307208 */ /* 0x000fe20000800000 */
[----:B-1----:R-:W-:Y:S01]  /*42a0*/  FMUL R42, R42, R43 ;  /* 0x0000002b2a2a7220 */ /* 0x002fe20000400000 */
[----:B------:R-:W-:Y:S01]  /*42b0*/  FSETP.GEU.AND P1, PT, |R23|, 1.175494350822287508e-38, PT ;  /* 0x008000001700780b */ /* 0x000fe20003f2e200 */
[----:B------:R-:W1:Y:S01]  /*42c0*/  MUFU.RCP R53, R53 ;  /* 0x0000003500357308 */ /* 0x000e620000001000 */
[----:B------:R-:W-:Y:S01]  /*42d0*/  FSEL R43, R27, R26, P4 ;  /* 0x0000001a1b2b7208 */ /* 0x000fe20002000000 */
[----:B------:R-:W-:Y:S01]  /*42e0*/  FFMA R33, R89, R29, R30 ;  /* 0x0000001d59217223 */ /* 0x000fe2000000001e */
[----:B------:R-:W-:Y:S01]  /*42f0*/  FSETP.GEU.AND P4, PT, |R26|, 1.175494350822287508e-38, PT ;  /* 0x008000001a00780b */ /* 0x000fe20003f8e200 */
[--C-:B------:R-:W-:Y:S01]  /*4300*/  FADD R104, R104, -R69.reuse ;  /* 0x8000004568687221 */ /* 0x100fe20000000000 */
[----:B------:R-:W-:Y:S01]  /*4310*/  @!P3 FMUL R45, R45, 16777216 ;  /* 0x4b8000002d2db820 */ /* 0x000fe20000400000 */
[----:B------:R-:W-:Y:S01]  /*4320*/  FMUL R89, R89, R89 ;  /* 0x0000005959597220 */ /* 0x000fe20000400000 */
[----:B------:R-:W-:Y:S01]  /*4330*/  @!P5 FMUL R70, R70, 16777216 ;  /* 0x4b8000004646d820 */ /* 0x000fe20000400000 */
[----:B------:R-:W-:Y:S01]  /*4340*/  FFMA R54, R104, R120, R69 ;  /* 0x0000007868367223 */ /* 0x000fe20000000045 */
[----:B0-----:R-:W-:Y:S01]  /*4350*/  FMUL R32, R32, R45 ;  /* 0x0000002d20207220 */ /* 0x001fe20000400000 */
[----:B------:R-:W-:Y:S01]  /*4360*/  FMUL R89, R18, R89 ;  /* 0x0000005912597220 */ /* 0x000fe20000400000 */
[----:B------:R-:W-:Y:S01]  /*4370*/  FMUL R104, R104, R104 ;  /* 0x0000006868687220 */ /* 0x000fe20000400000 */
[----:B------:R-:W-:Y:S01]  /*4380*/  FADD R18, R34, R25 ;  /* 0x0000001922127221 */ /* 0x000fe20000000000 */
[----:B------:R-:W-:Y:S01]  /*4390*/  FMUL R45, R28, 0.25 ;  /* 0x3e8000001c2d7820 */ /* 0x000fe20000400000 */
[----:B------:R-:W-:Y:S01]  /*43a0*/  FMUL R27, R34, 0.25 ;  /* 0x3e800000221b7820 */ /* 0x000fe20000400000 */
[----:B------:R-:W-:Y:S01]  /*43b0*/  FMUL R104, R19, R104 ;  /* 0x0000006813687220 */ /* 0x000fe20000400000 */
[----:B------:R-:W-:Y:S01]  /*43c0*/  @!P1 FMUL R48, R48, 16777216 ;  /* 0x4b80000030309820 */ /* 0x000fe20000400000 */
[----:B------:R-:W-:Y:S01]  /*43d0*/  @!P1 FMUL R55, R55, 16777216 ;  /* 0x4b80000037379820 */ /* 0x000fe20000400000 */
[----:B------:R-:W-:Y:S01]  /*43e0*/  FADD R19, R49, R28 ;  /* 0x0000001c31137221 */ /* 0x000fe20000000000 */
[----:B------:R-:W-:Y:S01]  /*43f0*/  FSETP.GT.AND P1, PT, |R18|, 8.50705917302346158658e+37, PT ;  /* 0x7e8000001200780b */ /* 0x000fe20003f24200 */
[----:B------:R-:W-:Y:S01]  /*4400*/  @!P4 FMUL R43, R43, 16777216 ;  /* 0x4b8000002b2bc820 */ /* 0x000fe20000400000 */
[----:B------:R-:W-:Y:S01]  /*4410*/  FSEL R45, R45, R28, P2 ;  /* 0x0000001c2d2d7208 */ /* 0x000fe20001000000 */
[----:B------:R-:W-:Y:S01]  /*4420*/  @!P4 FMUL R44, R44, 16777216 ;  /* 0x4b8000002c2cc820 */ /* 0x000fe20000400000 */
[----:B------:R-:W-:Y:S01]  /*4430*/  FSETP.NEU.AND P5, PT, R9, RZ, PT ;  /* 0x000000ff0900720b */ /* 0x000fe20003fad000 */
[----:B-1----:R-:W-:Y:S01]  /*4440*/  FMUL R53, R53, R70 ;  /* 0x0000004635357220 */ /* 0x002fe20000400000 */
[----:B------:R-:W-:Y:S01]  /*4450*/  FSETP.GEU.AND P2, PT, |R28|, 1.175494350822287508e-38, PT ;  /* 0x008000001c00780b */ /* 0x000fe20003f4e200 */
[----:B------:R-:W-:Y:S01]  /*4460*/  FMUL R70, R49, 0.25 ;  /* 0x3e80000031467820 */ /* 0x000fe20000400000 */
[----:B------:R-:W-:Y:S01]  /*4470*/  FSETP.GEU.AND P4, PT, |R25|, 1.175494350822287508e-38, PT ;  /* 0x008000001900780b */ /* 0x000fe20003f8e200 */
[----:B------:R-:W-:Y:S01]  /*4480*/  FADD R105, R105, -R54 ;  /* 0x8000003669697221 */ /* 0x000fe20000000000 */
[----:B------:R-:W-:Y:S01]  /*4490*/  FSEL R46, R27, R34, P1 ;  /* 0x000000221b2e7208 */ /* 0x000fe20000800000 */
[----:B------:R-:W-:Y:S01]  /*44a0*/  FMUL R34, R25, 0.25 ;  /* 0x3e80000019227820 */ /* 0x000fe20000400000 */
[----:B------:R-:W-:Y:S01]  /*44b0*/  FSEL R122, R122, RZ, P5 ;  /* 0x000000ff7a7a7208 */ /* 0x000fe20002800000 */
[----:B------:R-:W0:Y:S01]  /*44c0*/  MUFU.RCP R43, R43 ;  /* 0x0000002b002b7308 */ /* 0x000e220000001000 */
[----:B------:R-:W-:Y:S01]  /*44d0*/  FSETP.GT.AND P3, PT, |R19|, 8.50705917302346158658e+37, PT ;  /* 0x7e8000001300780b */ /* 0x000fe20003f64200 */
[----:B------:R-:W-:Y:S01]  /*44e0*/  FADD R27, R35, R18 ;  /* 0x00000012231b7221 */ /* 0x000fe20000000000 */
[----:B------:R-:W-:Y:S01]  /*44f0*/  FSEL R34, R34, R25, P6 ;  /* 0x0000001922227208 */ /* 0x000fe20003000000 */
[----:B------:R-:W-:Y:S01]  /*4500*/  FADD R90, R90, -R33 ;  /* 0x800000215a5a7221 */ /* 0x000fe20000000000 */
[----:B------:R-:W-:Y:S01]  /*4510*/  FSEL R69, R70, R49, P3 ;  /* 0x0000003146457208 */ /* 0x000fe20001800000 */
[C---:B------:R-:W-:Y:S01]  /*4520*/  FFMA R49, R105.reuse, R122, R54 ;  /* 0x0000007a69317223 */ /* 0x040fe20000000036 */
[----:B------:R-:W-:Y:S01]  /*4530*/  FMUL R105, R105, R105 ;  /* 0x0000006969697220 */ /* 0x000fe20000400000 */
[----:B------:R-:W-:Y:S01]  /*4540*/  @!P2 FMUL R45, R45, 16777216 ;  /* 0x4b8000002d2da820 */ /* 0x000fe20000400000 */
[----:B------:R-:W-:Y:S01]  /*4550*/  @!P2 FMUL R72, R72, 16777216 ;  /* 0x4b8000004848a820 */ /* 0x000fe20000400000 */
[----:B------:R-:W-:Y:S01]  /*4560*/  @!P4 FMUL R34, R34, 16777216 ;  /* 0x4b8000002222c820 */ /* 0x000fe20000400000 */
[----:B------:R-:W-:Y:S01]  /*4570*/  FMUL R105, R12, R105 ;  /* 0x000000690c697220 */ /* 0x000fe20000400000 */
[----:B------:R-:W-:Y:S01]  /*4580*/  FSETP.NEU.AND P2, PT, R8, RZ, PT ;  /* 0x000000ff0800720b */ /* 0x000fe20003f4d000 */
[----:B------:R-:W-:Y:S01]  /*4590*/  FMUL R12, R35, 0.25 ;  /* 0x3e800000230c7820 */ /* 0x000fe20000400000 */
[----:B------:R-:W-:Y:S01]  /*45a0*/  FSETP.GT.AND P6, PT, |R27|, 8.50705917302346158658e+37, PT ;  /* 0x7e8000001b00780b */ /* 0x000fe20003fc4200 */
[----:B------:R-:W1:Y:S01]  /*45b0*/  MUFU.RCP R48, R48 ;  /* 0x0000003000307308 */ /* 0x000e620000001000 */
[----:B------:R-:W-:Y:S01]  /*45c0*/  FSEL R124, R124, RZ, P2 ;  /* 0x000000ff7c7c7208 */ /* 0x000fe20001000000 */
[----:B0-----:R-:W-:Y:S01]  /*45d0*/  FMUL R43, R43, R44 ;  /* 0x0000002c2b2b7220 */ /* 0x001fe20000400000 */
[----:B------:R-:W-:Y:S01]  /*45e0*/  FSETP.GEU.AND P2, PT, |R19|, 1.175494350822287508e-38, PT ;  /* 0x008000001300780b */ /* 0x000fe20003f4e200 */
[----:B------:R-:W-:Y:S01]  /*45f0*/  FADD R56, R57, R56 ;  /* 0x0000003839387221 */ /* 0x000fe20000000000 */
[----:B------:R-:W-:Y:S01]  /*4600*/  FSEL R35, R12, R35, P6 ;  /* 0x000000230c237208 */ /* 0x000fe20003000000 */
[----:B------:R-:W-:Y:S01]  /*4610*/  FMUL R12, R19, 0.25 ;  /* 0x3e800000130c7820 */ /* 0x000fe20000400000 */
[----:B------:R-:W-:Y:S01]  /*4620*/  FADD R30, R50, R19 ;  /* 0x00000013321e7221 */ /* 0x000fe20000000000 */
[----:B------:R-:W0:Y:S01]  /*4630*/  MUFU.RCP R34, R34 ;  /* 0x0000002200227308 */ /* 0x000e220000001000 */
[----:B------:R-:W-:Y:S01]  /*4640*/  @!P4 FMUL R47, R47, 16777216 ;  /* 0x4b8000002f2fc820 */ /* 0x000fe20000400000 */
[----:B------:R-:W-:Y:S01]  /*4650*/  FSETP.GEU.AND P4, PT, |R18|, 1.175494350822287508e-38, PT ;  /* 0x008000001200780b */ /* 0x000fe20003f8e200 */
[----:B------:R-:W-:Y:S01]  /*4660*/  FFMA R89, R29, R89, R56 ;  /* 0x000000591d597223 */ /* 0x000fe20000000038 */
[----:B------:R-:W-:Y:S01]  /*4670*/  FSEL R44, R12, R19, P3 ;  /* 0x000000130c2c7208 */ /* 0x000fe20001800000 */
[----:B------:R-:W-:Y:S01]  /*4680*/  FFMA R12, R90, R40, R33 ;  /* 0x000000285a0c7223 */ /* 0x000fe20000000021 */
[----:B------:R-:W-:Y:S01]  /*4690*/  FMUL R33, R18, 0.25 ;  /* 0x3e80000012217820 */ /* 0x000fe20000400000 */
[----:B------:R-:W-:Y:S01]  /*46a0*/  FADD R29, R51, R30 ;  /* 0x0000001e331d7221 */ /* 0x000fe20000000000 */
[----:B------:R-:W2:Y:S01]  /*46b0*/  MUFU.RCP R45, R45 ;  /* 0x0000002d002d7308 */ /* 0x000ea20000001000 */
[----:B------:R-:W-:Y:S01]  /*46c0*/  @!P2 FMUL R44, R44, 16777216 ;  /* 0x4b8000002c2ca820 */ /* 0x000fe20000400000 */
[----:B-1----:R-:W-:Y:S01]  /*46d0*/  FMUL R55, R48, R55 ;  /* 0x0000003730377220 */ /* 0x002fe20000400000 */
[----:B------:R-:W-:Y:S01]  /*46e0*/  FSEL R33, R33, R18, P1 ;  /* 0x0000001221217208 */ /* 0x000fe20000800000 */
[----:B------:R-:W-:Y:S01]  /*46f0*/  FMUL R48, R51, 0.25 ;  /* 0x3e80000033307820 */ /* 0x000fe20000400000 */
[----:B------:R-:W-:Y:S01]  /*4700*/  FSETP.GEU.AND P1, PT, |R30|, 1.175494350822287508e-38, PT ;  /* 0x008000001e00780b */ /* 0x000fe20003f2e200 */
[----:B------:R-:W-:Y:S01]  /*4710*/  FMUL R90, R90, R90 ;  /* 0x0000005a5a5a7220 */ /* 0x000fe20000400000 */
[----:B------:R-:W-:Y:S01]  /*4720*/  FSETP.GT.AND P5, PT, |R30|, 8.50705917302346158658e+37, PT ;  /* 0x7e8000001e00780b */ /* 0x000fe20003fa4200 */
[----:B0-----:R-:W-:Y:S01]  /*4730*/  FMUL R34, R34, R47 ;  /* 0x0000002f22227220 */ /* 0x001fe20000400000 */
[----:B------:R-:W-:Y:S01]  /*4740*/  FMUL R47, R30, 0.25 ;  /* 0x3e8000001e2f7820 */ /* 0x000fe20000400000 */
[----:B------:R-:W0:Y:S01]  /*4750*/  MUFU.RCP R44, R44 ;  /* 0x0000002c002c7308 */ /* 0x000e220000001000 */
[----:B------:R-:W-:Y:S01]  /*4760*/  FSETP.GT.AND P3, PT, |R29|, 8.50705917302346158658e+37, PT ;  /* 0x7e8000001d00780b */ /* 0x000fe20003f64200 */
[----:B------:R-:W-:Y:S01]  /*4770*/  FADD R106, R106, -R49 ;  /* 0x800000316a6a7221 */ /* 0x000fe20000000000 */
[----:B------:R-:W-:Y:S01]  /*4780*/  FMUL R90, R7, R90 ;  /* 0x0000005a075a7220 */ /* 0x000fe20000400000 */
[----:B------:R-:W-:Y:S01]  /*4790*/  FSEL R47, R47, R30, P5 ;  /* 0x0000001e2f2f7208 */ /* 0x000fe20002800000 */
[----:B------:R-:W-:Y:S01]  /*47a0*/  FADD R7, R36, R27 ;  /* 0x0000001b24077221 */ /* 0x000fe20000000000 */
[----:B------:R-:W-:Y:S01]  /*47b0*/  FSEL R51, R48, R51, P3 ;  /* 0x0000003330337208 */ /* 0x000fe20001800000 */
[----:B------:R-:W-:Y:S01]  /*47c0*/  FMUL R57, R50, 0.25 ;  /* 0x3e80000032397820 */ /* 0x000fe20000400000 */
[C---:B------:R-:W-:Y:S01]  /*47d0*/  FFMA R48, R106.reuse, R124, R49 ;  /* 0x0000007c6a307223 */ /* 0x040fe20000000031 */
[----:B------:R-:W-:Y:S01]  /*47e0*/  FMUL R106, R106, R106 ;  /* 0x0000006a6a6a7220 */ /* 0x000fe20000400000 */
[----:B------:R-:W-:Y:S01]  /*47f0*/  @!P4 FMUL R33, R33, 16777216 ;  /* 0x4b8000002121c820 */ /* 0x000fe20000400000 */
[----:B--2---:R-:W-:Y:S01]  /*4800*/  FMUL R72, R45, R72 ;  /* 0x000000482d487220 */ /* 0x004fe20000400000 */
[----:B------:R-:W-:Y:S01]  /*4810*/  FMUL R45, R36, 0.25 ;  /* 0x3e800000242d7820 */ /* 0x000fe20000400000 */
[----:B------:R-:W-:Y:S01]  /*4820*/  @!P2 FMUL R69, R69, 16777216 ;  /* 0x4b8000004545a820 */ /* 0x000fe20000400000 */
[----:B------:R-:W-:Y:S01]  /*4830*/  @!P1 FMUL R47, R47, 16777216 ;  /* 0x4b8000002f2f9820 */ /* 0x000fe20000400000 */
[----:B------:R-:W-:Y:S01]  /*4840*/  FSETP.GT.AND P2, PT, |R7|, 8.50705917302346158658e+37, PT ;  /* 0x7e8000000700780b */ /* 0x000fe20003f44200 */
[----:B------:R-:W-:Y:S01]  /*4850*/  FMUL R106, R9, R106 ;  /* 0x0000006a096a7220 */ /* 0x000fe20000400000 */
[----:B------:R-:W-:Y:S01]  /*4860*/  FSEL R50, R57, R50, P5 ;  /* 0x0000003239327208 */ /* 0x000fe20002800000 */
[----:B------:R-:W-:Y:S01]  /*4870*/  FADD R9, R52, R29 ;  /* 0x0000001d34097221 */ /* 0x000fe20000000000 */
[----:B------:R-:W1:Y:S01]  /*4880*/  MUFU.RCP R33, R33 ;  /* 0x0000002100217308 */ /* 0x000e620000001000 */
[----:B------:R-:W-:Y:S01]  /*4890*/  FSEL R45, R45, R36, P2 ;  /* 0x000000242d2d7208 */ /* 0x000fe20001000000 */
[----:B------:R-:W-:Y:S01]  /*48a0*/  FADD R89, R58, R89 ;  /* 0x000000593a597221 */ /* 0x000fe20000000000 */
[----:B------:R-:W-:Y:S01]  /*48b0*/  FMUL R36, R27, 0.25 ;  /* 0x3e8000001b247820 */ /* 0x000fe20000400000 */
[----:B0-----:R-:W-:Y:S01]  /*48c0*/  FMUL R69, R44, R69 ;  /* 0x000000452c457220 */ /* 0x001fe20000400000 */
[----:B------:R-:W-:Y:S01]  /*48d0*/  @!P1 FMUL R50, R50, 16777216 ;  /* 0x4b80000032329820 */ /* 0x000fe20000400000 */
[----:B------:R-:W-:Y:S01]  /*48e0*/  FMUL R44, R7, 0.25 ;  /* 0x3e800000072c7820 */ /* 0x000fe20000400000 */
[C---:B------:R-:W-:Y:S01]  /*48f0*/  FSETP.GEU.AND P1, PT, |R9|.reuse, 1.175494350822287508e-38, PT ;  /* 0x008000000900780b */ /* 0x040fe20003f2e200 */
[----:B------:R-:W0:Y:S01]  /*4900*/  MUFU.RCP R47, R47 ;  /* 0x0000002f002f7308 */ /* 0x000e220000001000 */
[----:B------:R-:W-:Y:S01]  /*4910*/  FFMA R90, R40, R90, R89 ;  /* 0x0000005a285a7223 */ /* 0x000fe20000000059 */
[----:B------:R-:W-:Y:S01]  /*4920*/  FMUL R49, R52, 0.25 ;  /* 0x3e80000034317820 */ /* 0x000fe20000400000 */
[----:B------:R-:W-:Y:S01]  /*4930*/  FSEL R36, R36, R27, P6 ;  /* 0x0000001b24247208 */ /* 0x000fe20003000000 */
[C---:B------:R-:W-:Y:S01]  /*4940*/  FMUL R40, R9.reuse, 0.25 ;  /* 0x3e80000009287820 */ /* 0x040fe20000400000 */
[----:B------:R-:W-:Y:S01]  /*4950*/  FSETP.GT.AND P6, PT, |R9|, 8.50705917302346158658e+37, PT ;  /* 0x7e8000000900780b */ /* 0x000fe20003fc4200 */
[----:B------:R-:W-:Y:S01]  /*4960*/  @!P4 FMUL R46, R46, 16777216 ;  /* 0x4b8000002e2ec820 */ /* 0x000fe20000400000 */
[----:B------:R-:W-:Y:S01]  /*4970*/  FSEL R44, R44, R7, P2 ;  /* 0x000000072c2c7208 */ /* 0x000fe20001000000 */
[----:B------:R-:W-:Y:S01]  /*4980*/  FADD R91, R91, -R12 ;  /* 0x8000000c5b5b7221 */ /* 0x000fe20000000000 */
[----:B------:R-:W-:Y:S01]  /*4990*/  FSETP.NEU.AND P2, PT, R11, RZ, PT ;  /* 0x000000ff0b00720b */ /* 0x000fe20003f4d000 */
[----:B------:R-:W-:Y:S01]  /*49a0*/  FADD R107, R107, -R48 ;  /* 0x800000306b6b7221 */ /* 0x000fe20000000000 */
[----:B------:R-:W-:Y:S01]  /*49b0*/  FSEL R49, R49, R52, P6 ;  /* 0x0000003431317208 */ /* 0x000fe20003000000 */
[----:B-1----:R-:W-:Y:S01]  /*49c0*/  FMUL R46, R33, R46 ;  /* 0x0000002e212e7220 */ /* 0x002fe20000400000 */
[----:B------:R-:W-:Y:S01]  /*49d0*/  FSEL R40, R40, R9, P6 ;  /* 0x0000000928287208 */ /* 0x000fe20003000000 */
[----:B------:R-:W-:Y:S01]  /*49e0*/  FFMA R33, R91, R41, R12 ;  /* 0x000000295b217223 */ /* 0x000fe2000000000c */
[----:B------:R-:W-:Y:S01]  /*49f0*/  FSEL R38, R38, RZ, P2 ;  /* 0x000000ff26267208 */ /* 0x000fe20001000000 */
[----:B------:R-:W-:Y:S01]  /*4a00*/  @!P1 FMUL R49, R49, 16777216 ;  /* 0x4b80000031319820 */ /* 0x000fe20000400000 */
[----:B------:R-:W-:Y:S01]  /*4a10*/  FSETP.NEU.AND P2, PT, R14, RZ, PT ;  /* 0x000000ff0e00720b */ /* 0x000fe20003f4d000 */
[----:B------:R-:W-:Y:S01]  /*4a20*/  @!P1 FMUL R40, R40, 16777216 ;  /* 0x4b80000028289820 */ /* 0x000fe20000400000 */
[----:B0-----:R-:W-:Y:S01]  /*4a30*/  FMUL R50, R47, R50 ;  /* 0x000000322f327220 */ /* 0x001fe20000400000 */
[----:B------:R-:W-:Y:S01]  /*4a40*/  FSETP.NEU.AND P1, PT, R16, RZ, PT ;  /* 0x000000ff1000720b */ /* 0x000fe20003f2d000 */
[----:B------:R-:W-:Y:S01]  /*4a50*/  FMUL R91, R91, R91 ;  /* 0x0000005b5b5b7220 */ /* 0x000fe20000400000 */
[C---:B------:R-:W-:Y:S01]  /*4a60*/  FFMA R47, R107.reuse, R38, R48 ;  /* 0x000000266b2f7223 */ /* 0x040fe20000000030 */
[----:B------:R-:W-:Y:S01]  /*4a70*/  FMUL R107, R107, R107 ;  /* 0x0000006b6b6b7220 */ /* 0x000fe20000400000 */
[----:B------:R-:W-:Y:S01]  /*4a80*/  FSEL R37, R37, RZ, P2 ;  /* 0x000000ff25257208 */ /* 0x000fe20001000000 */
[----:B------:R-:W-:Y:S01]  /*4a90*/  FADD R92, R92, -R33 ;  /* 0x800000215c5c7221 */ /* 0x000fe20000000000 */
[----:B------:R-:W-:Y:S01]  /*4aa0*/  FSEL R31, R31, RZ, P1 ;  /* 0x000000ff1f1f7208 */ /* 0x000fe20000800000 */
[----:B------:R-:W-:Y:S01]  /*4ab0*/  FADD R90, R59, R90 ;  /* 0x0000005a3b5a7221 */ /* 0x000fe20000000000 */
[----:B------:R-:W-:Y:S01]  /*4ac0*/  FMUL R91, R10, R91 ;  /* 0x0000005b0a5b7220 */ /* 0x000fe20000400000 */
[----:B------:R-:W-:Y:S01]  /*4ad0*/  FADD R108, R108, -R47 ;  /* 0x8000002f6c6c7221 */ /* 0x000fe20000000000 */
[----:B------:R-:W-:Y:S01]  /*4ae0*/  FMUL R107, R8, R107 ;  /* 0x0000006b086b7220 */ /* 0x000fe20000400000 */
[----:B------:R-:W-:Y:S01]  /*4af0*/  FSETP.NEU.AND P1, PT, R17, RZ, PT ;  /* 0x000000ff1100720b */ /* 0x000fe20003f2d000 */
[----:B------:R-:W-:Y:S01]  /*4b00*/  FFMA R8, R92, R37, R33 ;  /* 0x000000255c087223 */ /* 0x000fe20000000021 */
[----:B------:R-:W-:Y:S01]  /*4b10*/  FFMA R104, R120, R104, R103 ;  /* 0x0000006878687223 */ /* 0x000fe20000000067 */
[----:B------:R-:W-:Y:S01]  /*4b20*/  FFMA R91, R41, R91, R90 ;  /* 0x0000005b295b7223 */ /* 0x000fe2000000005a */
[----:B------:R-:W-:Y:S01]  /*4b30*/  FMUL R92, R92, R92 ;  /* 0x0000005c5c5c7220 */ /* 0x000fe20000400000 */
[C---:B------:R-:W-:Y:S01]  /*4b40*/  FFMA R10, R108.reuse, R31, R47 ;  /* 0x0000001f6c0a7223 */ /* 0x040fe2000000002f */
[----:B------:R-:W-:Y:S01]  /*4b50*/  FMUL R108, R108, R108 ;  /* 0x0000006c6c6c7220 */ /* 0x000fe20000400000 */
[----:B------:R-:W-:Y:S01]  /*4b60*/  FSEL R39, R39, RZ, P1 ;  /* 0x000000ff27277208 */ /* 0x000fe20000800000 */
[----:B------:R-:W-:Y:S01]  /*4b70*/  FADD R93, R93, -R8 ;  /* 0x800000085d5d7221 */ /* 0x000fe20000000000 */
[----:B------:R-:W-:Y:S01]  /*4b80*/  FADD R73, R73, R104 ;  /* 0x0000006849497221 */ /* 0x000fe20000000000 */
[----:B------:R-:W-:Y:S01]  /*4b90*/  FADD R60, R60, R91 ;  /* 0x0000005b3c3c7221 */ /* 0x000fe20000000000 */
[----:B------:R-:W-:Y:S01]  /*4ba0*/  FMUL R92, R13, R92 ;  /* 0x0000005c0d5c7220 */ /* 0x000fe20000400000 */
[----:B------:R-:W-:Y:S01]  /*4bb0*/  FMUL R108, R11, R108 ;  /* 0x0000006c0b6c7220 */ /* 0x000fe20000400000 */
[----:B------:R-:W-:Y:S01]  /*4bc0*/  FSETP.NEU.AND P1, PT, R22, RZ, PT ;  /* 0x000000ff1600720b */ /* 0x000fe20003f2d000 */
[----:B------:R-:W-:Y:S01]  /*4bd0*/  FFMA R11, R93, R39, R8 ;  /* 0x000000275d0b7223 */ /* 0x000fe20000000008 */
[----:B------:R-:W-:Y:S01]  /*4be0*/  FFMA R73, R122, R105, R73 ;  /* 0x000000697a497223 */ /* 0x000fe20000000049 */
[----:B------:R-:W-:Y:S01]  /*4bf0*/  FFMA R60, R37, R92, R60 ;  /* 0x0000005c253c7223 */ /* 0x000fe2000000003c */
[----:B------:R-:W-:Y:S01]  /*4c00*/  FMUL R93, R93, R93 ;  /* 0x0000005d5d5d7220 */ /* 0x000fe20000400000 */
[----:B------:R-:W-:Y:S01]  /*4c10*/  FSEL R42, R42, RZ, P1 ;  /* 0x000000ff2a2a7208 */ /* 0x000fe20000800000 */
[----:B------:R-:W-:Y:S01]  /*4c20*/  FADD R94, R94, -R11 ;  /* 0x8000000b5e5e7221 */ /* 0x000fe20000000000 */
[----:B------:R-:W-:Y:S01]  /*4c30*/  FADD R73, R74, R73 ;  /* 0x000000494a497221 */ /* 0x000fe20000000000 */
[----:B------:R-:W-:Y:S01]  /*4c40*/  FSETP.GEU.AND P4, PT, |R27|, 1.175494350822287508e-38, PT ;  /* 0x008000001b00780b */ /* 0x000fe20003f8e200 */
[----:B------:R-:W-:Y:S01]  /*4c50*/  FADD R60, R61, R60 ;  /* 0x0000003c3d3c7221 */ /* 0x000fe20000000000 */
        /* <DEDUP_REMOVED lines=8> */
[----:B------:R-:W-:Y:S01]  /*4ce0*/  FSETP.NEU.AND P2, PT, R15, RZ, PT ;  /* 0x000000ff0f00720b */ /* 0x000fe20003f4d000 */
[----:B------:R-:W-:Y:S01]  /*4cf0*/  FADD R75, R75, R106 ;  /* 0x0000006a4b4b7221 */ /* 0x000fe20000000000 */
[----:B------:R-:W-:Y:S01]  /*4d00*/  FADD R93, R62, R93 ;  /* 0x0000005d3e5d7221 */ /* 0x000fe20000000000 */
[----:B------:R-:W-:Y:S01]  /*4d10*/  FMUL R94, R17, R94 ;  /* 0x0000005e115e7220 */ /* 0x000fe20000400000 */
[----:B------:R-:W-:Y:S01]  /*4d20*/  FSETP.NEU.AND P1, PT, R26, RZ, PT ;  /* 0x000000ff1a00720b */ /* 0x000fe20003f2d000 */
[----:B------:R-:W-:Y:S01]  /*4d30*/  FFMA R11, R95, R32, R8 ;  /* 0x000000205f0b7223 */ /* 0x000fe20000000008 */
[----:B------:R-:W-:Y:S01]  /*4d40*/  FMUL R54, R29, 0.25 ;  /* 0x3e8000001d367820 */ /* 0x000fe20000400000 */
[----:B------:R-:W-:Y:S01]  /*4d50*/  FSEL R85, R85, RZ, P2 ;  /* 0x000000ff55557208 */ /* 0x000fe20001000000 */
[----:B------:R-:W-:Y:S01]  /*4d60*/  FFMA R75, R38, R107, R75 ;  /* 0x0000006b264b7223 */ /* 0x000fe2000000004b */
[--C-:B------:R-:W-:Y:S01]  /*4d70*/  FADD R109, R109, -R10.reuse ;  /* 0x8000000a6d6d7221 */ /* 0x100fe20000000000 */
[----:B------:R-:W-:Y:S01]  /*4d80*/  FFMA R94, R42, R94, R93 ;  /* 0x0000005e2a5e7223 */ /* 0x000fe2000000005d */
[----:B------:R-:W-:Y:S01]  /*4d90*/  FMUL R95, R95, R95 ;  /* 0x0000005f5f5f7220 */ /* 0x000fe20000400000 */
[----:B------:R-:W-:Y:S01]  /*4da0*/  @!P4 FMUL R36, R36, 16777216 ;  /* 0x4b8000002424c820 */ /* 0x000fe20000400000 */
[----:B------:R-:W-:Y:S01]  /*4db0*/  FSEL R43, R43, RZ, P1 ;  /* 0x000000ff2b2b7208 */ /* 0x000fe20000800000 */
[----:B------:R-:W-:Y:S01]  /*4dc0*/  FADD R96, R96, -R11 ;  /* 0x8000000b60607221 */ /* 0x000fe20000000000 */
[----:B------:R-:W-:Y:S01]  /*4dd0*/  FSETP.NEU.AND P2, PT, R24, RZ, PT ;  /* 0x000000ff1800720b */ /* 0x000fe20003f4d000 */
[----:B------:R-:W-:Y:S01]  /*4de0*/  FADD R76, R76, R75 ;  /* 0x0000004b4c4c7221 */ /* 0x000fe20000000000 */
[----:B------:R-:W-:Y:S01]  /*4df0*/  FSEL R54, R54, R29, P3 ;  /* 0x0000001d36367208 */ /* 0x000fe20001800000 */
[----:B------:R-:W-:Y:S01]  /*4e00*/  FFMA R13, R109, R85, R10 ;  /* 0x000000556d0d7223 */ /* 0x000fe2000000000a */
[----:B------:R-:W-:Y:S01]  /*4e10*/  FADD R63, R63, R94 ;  /* 0x0000005e3f3f7221 */ /* 0x000fe20000000000 */
[----:B------:R-:W-:Y:S01]  /*4e20*/  FMUL R95, R22, R95 ;  /* 0x0000005f165f7220 */ /* 0x000fe20000400000 */
[----:B------:R-:W-:Y:S01]  /*4e30*/  FSETP.GEU.AND P3, PT, |R7|, 1.175494350822287508e-38, PT ;  /* 0x008000000700780b */ /* 0x000fe20003f6e200 */
[----:B------:R-:W-:Y:S01]  /*4e40*/  FFMA R8, R96, R43, R11 ;  /* 0x0000002b60087223 */ /* 0x000fe2000000000b */
[----:B------:R-:W-:Y:S01]  /*4e50*/  FSETP.NEU.AND P1, PT, R25, RZ, PT ;  /* 0x000000ff1900720b */ /* 0x000fe20003f2d000 */
[----:B------:R-:W0:Y:S01]  /*4e60*/  MUFU.RCP R36, R36 ;  /* 0x0000002400247308 */ /* 0x000e220000001000 */
[----:B------:R-:W-:Y:S01]  /*4e70*/  FSEL R53, R53, RZ, P2 ;  /* 0x000000ff35357208 */ /* 0x000fe20001000000 */
[----:B------:R-:W-:Y:S01]  /*4e80*/  FFMA R76, R31, R108, R76 ;  /* 0x0000006c1f4c7223 */ /* 0x000fe2000000004c */
[----:B------:R-:W-:Y:S01]  /*4e90*/  FMUL R109, R109, R109 ;  /* 0x0000006d6d6d7220 */ /* 0x000fe20000400000 */
[----:B------:R-:W-:Y:S01]  /*4ea0*/  FADD R110, R110, -R13 ;  /* 0x8000000d6e6e7221 */ /* 0x000fe20000000000 */
[----:B------:R-:W-:Y:S01]  /*4eb0*/  FFMA R63, R32, R95, R63 ;  /* 0x0000005f203f7223 */ /* 0x000fe2000000003f */
[----:B------:R-:W-:Y:S01]  /*4ec0*/  FMUL R96, R96, R96 ;  /* 0x0000006060607220 */ /* 0x000fe20000400000 */
[----:B------:R-:W-:Y:S01]  /*4ed0*/  FSEL R34, R34, RZ, P1 ;  /* 0x000000ff22227208 */ /* 0x000fe20000800000 */
[----:B------:R-:W-:Y:S01]  /*4ee0*/  FADD R97, R97, -R8 ;  /* 0x8000000861617221 */ /* 0x000fe20000000000 */
[----:B------:R-:W-:Y:S01]  /*4ef0*/  FSETP.NEU.AND P2, PT, R23, RZ, PT ;  /* 0x000000ff1700720b */ /* 0x000fe20003f4d000 */
[----:B------:R-:W-:Y:S01]  /*4f00*/  FADD R76, R77, R76 ;  /* 0x0000004c4d4c7221 */ /* 0x000fe20000000000 */
[----:B------:R-:W-:Y:S01]  /*4f10*/  FMUL R109, R16, R109 ;  /* 0x0000006d106d7220 */ /* 0x000fe20000400000 */
[----:B------:R-:W-:Y:S01]  /*4f20*/  FFMA R10, R110, R53, R13 ;  /* 0x000000356e0a7223 */ /* 0x000fe2000000000d */
[----:B------:R-:W-:Y:S01]  /*4f30*/  FADD R64, R64, R63 ;  /* 0x0000003f40407221 */ /* 0x000fe20000000000 */
[----:B------:R-:W-:Y:S01]  /*4f40*/  FMUL R96, R21, R96 ;  /* 0x0000006015607220 */ /* 0x000fe20000400000 */
[----:B------:R-:W-:Y:S01]  /*4f50*/  FSETP.GEU.AND P5, PT, |R29|, 1.175494350822287508e-38, PT ;  /* 0x008000001d00780b */ /* 0x000fe20003fae200 */
[C---:B------:R-:W-:Y:S01]  /*4f60*/  FMUL R11, R97.reuse, R97 ;  /* 0x00000061610b7220 */ /* 0x040fe20000400000 */
[----:B------:R-:W-:Y:S01]  /*4f70*/  FSETP.NEU.AND P1, PT, R18, RZ, PT ;  /* 0x000000ff1200720b */ /* 0x000fe20003f2d000 */
[----:B------:R-:W-:Y:S01]  /*4f80*/  FFMA R97, R97, R34, R8 ;  /* 0x0000002261617223 */ /* 0x000fe20000000008 */
[----:B------:R-:W-:Y:S01]  /*4f90*/  FSEL R55, R55, RZ, P2 ;  /* 0x000000ff37377208 */ /* 0x000fe20001000000 */
[----:B------:R-:W-:Y:S01]  /*4fa0*/  FFMA R109, R85, R109, R76 ;  /* 0x0000006d556d7223 */ /* 0x000fe2000000004c */
[----:B------:R-:W-:Y:S01]  /*4fb0*/  FMUL R110, R110, R110 ;  /* 0x0000006e6e6e7220 */ /* 0x000fe20000400000 */
[----:B------:R-:W-:Y:S01]  /*4fc0*/  FADD R111, R111, -R10 ;  /* 0x8000000a6f6f7221 */ /* 0x000fe20000000000 */
[----:B------:R-:W-:Y:S01]  /*4fd0*/  FFMA R64, R43, R96, R64 ;  /* 0x000000602b407223 */ /* 0x000fe20000000040 */
[----:B------:R-:W-:Y:S01]  /*4fe0*/  @!P3 FMUL R44, R44, 16777216 ;  /* 0x4b8000002c2cb820 */ /* 0x000fe20000400000 */
[----:B------:R-:W-:Y:S01]  /*4ff0*/  FSEL R46, R46, RZ, P1 ;  /* 0x000000ff2e2e7208 */ /* 0x000fe20000800000 */
[----:B------:R-:W-:Y:S01]  /*5000*/  @!P4 FMUL R35, R35, 16777216 ;  /* 0x4b8000002323c820 */ /* 0x000fe20000400000 */
[----:B------:R-:W-:Y:S01]  /*5010*/  FSETP.NEU.AND P2, PT, R28, RZ, PT ;  /* 0x000000ff1c00720b */ /* 0x000fe20003f4d000 */
[----:B------:R-:W-:Y:S01]  /*5020*/  FADD R98, R98, -R97 ;  /* 0x8000006162627221 */ /* 0x000fe20000000000 */
[----:B------:R-:W-:Y:S01]  /*5030*/  FADD R78, R78, R109 ;  /* 0x0000006d4e4e7221 */ /* 0x000fe20000000000 */
[----:B------:R-:W-:Y:S01]  /*5040*/  FMUL R110, R15, R110 ;  /* 0x0000006e0f6e7220 */ /* 0x000fe20000400000 */
[----:B------:R-:W-:Y:S01]  /*5050*/  FFMA R13, R111, R55, R10 ;  /* 0x000000376f0d7223 */ /* 0x000fe2000000000a */
[----:B------:R-:W-:Y:S01]  /*5060*/  FADD R65, R65, R64 ;  /* 0x0000004041417221 */ /* 0x000fe20000000000 */
[----:B------:R-:W-:Y:S01]  /*5070*/  FMUL R11, R26, R11 ;  /* 0x0000000b1a0b7220 */ /* 0x000fe20000400000 */
[----:B------:R-:W1:Y:S01]  /*5080*/  SHFL.BFLY PT, R12, R7, 0x10, 0x1f ;  /* 0x0e001f00070c7f89 */ /* 0x000e6200000e0000 */
[----:B0-----:R-:W-:Y:S01]  /*5090*/  FMUL R36, R36, R35 ;  /* 0x0000002324247220 */ /* 0x001fe20000400000 */
[----:B------:R-:W-:Y:S01]  /*50a0*/  FSEL R72, R72, RZ, P2 ;  /* 0x000000ff48487208 */ /* 0x000fe20001000000 */
[----:B------:R-:W-:Y:S01]  /*50b0*/  FFMA R8, R98, R46, R97 ;  /* 0x0000002e62087223 */ /* 0x000fe20000000061 */
[----:B------:R-:W0:Y:S01]  /*50c0*/  MUFU.RCP R44, R44 ;  /* 0x0000002c002c7308 */ /* 0x000e220000001000 */
[----:B------:R-:W-:Y:S01]  /*50d0*/  FFMA R78, R53, R110, R78 ;  /* 0x0000006e354e7223 */ /* 0x000fe2000000004e */
[----:B------:R-:W-:Y:S01]  /*50e0*/  FMUL R111, R111, R111 ;  /* 0x0000006f6f6f7220 */ /* 0x000fe20000400000 */
[----:B------:R-:W-:Y:S01]  /*50f0*/  FADD R112, R112, -R13 ;  /* 0x8000000d70707221 */ /* 0x000fe20000000000 */
[----:B------:R-:W-:Y:S01]  /*5100*/  FFMA R11, R34, R11, R65 ;  /* 0x0000000b220b7223 */ /* 0x000fe20000000041 */
[----:B------:R-:W-:Y:S01]  /*5110*/  FMUL R98, R98, R98 ;  /* 0x0000006262627220 */ /* 0x000fe20000400000 */
[----:B------:R-:W-:Y:S01]  /*5120*/  FSETP.NEU.AND P1, PT, R27, RZ, PT ;  /* 0x000000ff1b00720b */ /* 0x000fe20003f2d000 */
[----:B------:R-:W-:Y:S01]  /*5130*/  @!P5 FMUL R54, R54, 16777216 ;  /* 0x4b8000003636d820 */ /* 0x000fe20000400000 */
[----:B------:R-:W2:Y:S01]  /*5140*/  SHFL.BFLY PT, R26, R9, 0x10, 0x1f ;  /* 0x0e001f00091a7f89 */ /* 0x000ea200000e0000 */
[----:B------:R-:W-:Y:S01]  /*5150*/  FADD R78, R79, R78 ;  /* 0x0000004e4f4e7221 */ /* 0x000fe20000000000 */
[----:B------:R-:W-:Y:S01]  /*5160*/  FMUL R111, R24, R111 ;  /* 0x0000006f186f7220 */ /* 0x000fe20000400000 */
[----:B------:R-:W-:Y:S01]  /*5170*/  FFMA R10, R112, R72, R13 ;  /* 0x00000048700a7223 */ /* 0x000fe2000000000d */
[----:B------:R-:W-:Y:S01]  /*5180*/  FSETP.NEU.AND P2, PT, R19, RZ, PT ;  /* 0x000000ff1300720b */ /* 0x000fe20003f4d000 */
[----:B------:R-:W-:Y:S01]  /*5190*/  FADD R11, R66, R11 ;  /* 0x0000000b420b7221 */ /* 0x000fe20000000000 */
[----:B------:R-:W-:Y:S01]  /*51a0*/  FMUL R98, R25, R98 ;  /* 0x0000006219627220 */ /* 0x000fe20000400000 */
[----:B------:R-:W-:Y:S01]  /*51b0*/  FSEL R36, R36, RZ, P1 ;  /* 0x000000ff24247208 */ /* 0x000fe20000800000 */
[----:B------:R-:W-:Y:S01]  /*51c0*/  FADD R99, R99, -R8 ;  /* 0x8000000863637221 */ /* 0x000fe20000000000 */
[----:B------:R-:W3:Y:S01]  /*51d0*/  MUFU.RCP R54, R54 ;  /* 0x0000003600367308 */ /* 0x000ee20000001000 */
[----:B------:R-:W-:Y:S01]  /*51e0*/  FFMA R111, R55, R111, R78 ;  /* 0x0000006f376f7223 */ /* 0x000fe2000000004e */
[----:B------:R-:W-:Y:S01]  /*51f0*/  FMUL R112, R112, R112 ;  /* 0x0000007070707220 */ /* 0x000fe20000400000 */
[----:B------:R-:W-:Y:S01]  /*5200*/  FSEL R69, R69, RZ, P2 ;  /* 0x000000ff45457208 */ /* 0x000fe20001000000 */
[----:B------:R-:W-:Y:S01]  /*5210*/  FADD R113, R113, -R10 ;  /* 0x8000000a71717221 */ /* 0x000fe20000000000 */
[----:B------:R-:W-:Y:S01]  /*5220*/  FFMA R98, R46, R98, R11 ;  /* 0x000000622e627223 */ /* 0x000fe2000000000b */
[C---:B------:R-:W-:Y:S01]  /*5230*/  FFMA R11, R99.reuse, R36, R8 ;  /* 0x00000024630b7223 */ /* 0x040fe20000000008 */
[----:B------:R-:W-:Y:S01]  /*5240*/  FMUL R99, R99, R99 ;  /* 0x0000006363637220 */ /* 0x000fe20000400000 */
[----:B------:R-:W-:Y:S01]  /*5250*/  @!P3 FMUL R45, R45, 16777216 ;  /* 0x4b8000002d2db820 */ /* 0x000fe20000400000 */
[----:B------:R-:W-:Y:S01]  /*5260*/  FADD R111, R80, R111 ;  /* 0x0000006f506f7221 */ /* 0x000fe20000000000 */
[----:B------:R-:W-:Y:S01]  /*5270*/  FMUL R112, R23, R112 ;  /* 0x0000007017707220 */ /* 0x000fe20000400000 */
[C---:B------:R-:W-:Y:S01]  /*5280*/  FMUL R13, R113.reuse, R113 ;  /* 0x00000071710d7220 */ /* 0x040fe20000400000 */
[----:B------:R-:W-:Y:S01]  /*5290*/  FSETP.NEU.AND P2, PT, R30, RZ, PT ;  /* 0x000000ff1e00720b */ /* 0x000fe20003f4d000 */
[----:B------:R-:W-:Y:S01]  /*52a0*/  FFMA R113, R113, R69, R10 ;  /* 0x0000004571717223 */ /* 0x000fe2000000000a */
[----:B------:R-:W-:Y:S01]  /*52b0*/  FADD R67, R67, R98 ;  /* 0x0000006243437221 */ /* 0x000fe20000000000 */
[----:B------:R-:W-:Y:S01]  /*52c0*/  FMUL R99, R18, R99 ;  /* 0x0000006312637220 */ /* 0x000fe20000400000 */
[----:B------:R-:W-:Y:S01]  /*52d0*/  FADD R100, R100, -R11 ;  /* 0x8000000b64647221 */ /* 0x000fe20000000000 */
[----:B------:R-:W4:Y:S01]  /*52e0*/  MUFU.RCP R40, R40 ;  /* 0x0000002800287308 */ /* 0x000f220000001000 */
[----:B0-----:R-:W-:Y:S01]  /*52f0*/  FMUL R44, R44, R45 ;  /* 0x0000002d2c2c7220 */ /* 0x001fe20000400000 */
[----:B------:R-:W-:Y:S01]  /*5300*/  FFMA R112, R72, R112, R111 ;  /* 0x0000007048707223 */ /* 0x000fe2000000006f */
[----:B------:R-:W-:Y:S01]  /*5310*/  FSEL R50, R50, RZ, P2 ;  /* 0x000000ff32327208 */ /* 0x000fe20001000000 */
[----:B------:R-:W-:Y:S01]  /*5320*/  FADD R114, R114, -R113 ;  /* 0x8000007172727221 */ /* 0x000fe20000000000 */
[----:B------:R-:W-:Y:S01]  /*5330*/  FSETP.NEU.AND P1, PT, R7, RZ, PT ;  /* 0x000000ff0700720b */ /* 0x000fe20003f2d000 */
[----:B------:R-:W-:Y:S01]  /*5340*/  FFMA R67, R36, R99, R67 ;  /* 0x0000006324437223 */ /* 0x000fe20000000043 */
[----:B------:R-:W-:Y:S01]  /*5350*/  FMUL R8, R100, R100 ;  /* 0x0000006464087220 */ /* 0x000fe20000400000 */
[----:B------:R-:W-:Y:S01]  /*5360*/  @!P5 FMUL R51, R51, 16777216 ;  /* 0x4b8000003333d820 */ /* 0x000fe20000400000 */
[----:B------:R-:W-:Y:S01]  /*5370*/  FADD R112, R81, R112 ;  /* 0x0000007051707221 */ /* 0x000fe20000000000 */
[----:B------:R-:W-:Y:S01]  /*5380*/  FMUL R13, R28, R13 ;  /* 0x0000000d1c0d7220 */ /* 0x000fe20000400000 */
[----:B------:R-:W-:Y:S01]  /*5390*/  FFMA R10, R114, R50, R113 ;  /* 0x00000032720a7223 */ /* 0x000fe20000000071 */
[----:B-1----:R-:W-:Y:S01]  /*53a0*/  FADD R14, R7, R12 ;  /* 0x0000000c070e7221 */ /* 0x002fe20000000000 */
[----:B------:R-:W-:Y:S01]  /*53b0*/  FSEL R44, R44, RZ, P1 ;  /* 0x000000ff2c2c7208 */ /* 0x000fe20000800000 */
[----:B------:R-:W-:Y:S01]  /*53c0*/  FMUL R114, R114, R114 ;  /* 0x0000007272727220 */ /* 0x000fe20000400000 */
[----:B------:R-:W-:Y:S01]  /*53d0*/  FADD R67, R68, R67 ;  /* 0x0000004344437221 */ /* 0x000fe20000000000 */
[----:B------:R-:W-:Y:S01]  /*53e0*/  FMUL R8, R27, R8 ;  /* 0x000000081b087220 */ /* 0x000fe20000400000 */
[----:B---3--:R-:W-:Y:S01]  /*53f0*/  FMUL R54, R54, R51 ;  /* 0x0000003336367220 */ /* 0x008fe20000400000 */
[----:B------:R-:W-:Y:S01]  /*5400*/  FFMA R13, R69, R13, R112 ;  /* 0x0000000d450d7223 */ /* 0x000fe20000000070 */
[----:B------:R-:W-:Y:S01]  /*5410*/  FSETP.NEU.AND P2, PT, R29, RZ, PT ;  /* 0x000000ff1d00720b */ /* 0x000fe20003f4d000 */
[C---:B------:R-:W-:Y:S01]  /*5420*/  FMUL R15, R14.reuse, 0.25 ;  /* 0x3e8000000e0f7820 */ /* 0x040fe20000400000 */
[----:B------:R-:W-:Y:S01]  /*5430*/  FMUL R114, R19, R114 ;  /* 0x0000007213727220 */ /* 0x000fe20000400000 */
[----:B--2---:R-:W-:Y:S01]  /*5440*/  FADD R23, R9, R26 ;  /* 0x0000001a09177221 */ /* 0x004fe20000000000 */
[----:B------:R-:W-:Y:S01]  /*5450*/  FSETP.GT.AND P4, PT, |R14|, 8.50705917302346158658e+37, PT ;  /* 0x7e8000000e00780b */ /* 0x000fe20003f84200 */
[----:B------:R-:W-:Y:S01]  /*5460*/  FFMA R8, R44, R8, R67 ;  /* 0x000000082c087223 */ /* 0x000fe20000000043 */
[----:B------:R-:W0:Y:S01]  /*5470*/  SHFL.BFLY PT, R19, R14, 0x8, 0x1f ;  /* 0x0d001f000e137f89 */ /* 0x000e2200000e0000 */
[----:B------:R-:W-:Y:S01]  /*5480*/  FADD R13, R82, R13 ;  /* 0x0000000d520d7221 */ /* 0x000fe20000000000 */
[----:B------:R-:W-:Y:S01]  /*5490*/  FSETP.GEU.AND P1, PT, |R14|, 1.175494350822287508e-38, PT ;  /* 0x008000000e00780b */ /* 0x000fe20003f2e200 */
[--C-:B------:R-:W-:Y:S01]  /*54a0*/  FADD R115, R115, -R10.reuse ;  /* 0x8000000a73737221 */ /* 0x100fe20000000000 */
[----:B------:R-:W-:Y:S01]  /*54b0*/  FSEL R54, R54, RZ, P2 ;  /* 0x000000ff36367208 */ /* 0x000fe20001000000 */
[----:B------:R-:W-:Y:S01]  /*54c0*/  FFMA R11, R100, R44, R11 ;  /* 0x0000002c640b7223 */ /* 0x000fe2000000000b */
[----:B------:R-:W-:Y:S01]  /*54d0*/  FSEL R16, R15, R14, P4 ;  /* 0x0000000e0f107208 */ /* 0x000fe20002000000 */
[----:B----4-:R-:W-:Y:S01]  /*54e0*/  FMUL R40, R40, R49 ;  /* 0x0000003128287220 */ /* 0x010fe20000400000 */
[----:B------:R-:W-:Y:S01]  /*54f0*/  FSETP.GEU.AND P3, PT, |R23|, 1.175494350822287508e-38, PT ;  /* 0x008000001700780b */ /* 0x000fe20003f6e200 */
[----:B------:R-:W1:Y:S01]  /*5500*/  SHFL.BFLY PT, R15, R8, 0x10, 0x1f ;  /* 0x0e001f00080f7f89 */ /* 0x000e6200000e0000 */
[----:B------:R-:W-:Y:S01]  /*5510*/  FFMA R114, R50, R114, R13 ;  /* 0x0000007232727223 */ /* 0x000fe2000000000d */
[----:B------:R-:W-:Y:S01]  /*5520*/  FMUL R13, R115, R115 ;  /* 0x00000073730d7220 */ /* 0x000fe20000400000 */
[----:B------:R-:W-:Y:S01]  /*5530*/  FSETP.NEU.AND P5, PT, R9, RZ, PT ;  /* 0x000000ff0900720b */ /* 0x000fe20003fad000 */
[----:B------:R-:W-:Y:S01]  /*5540*/  FFMA R115, R115, R54, R10 ;  /* 0x0000003673737223 */ /* 0x000fe2000000000a */
[C---:B------:R-:W-:Y:S01]  /*5550*/  FMUL R22, R23.reuse, 0.25 ;  /* 0x3e80000017167820 */ /* 0x040fe20000400000 */
[----:B------:R-:W-:Y:S01]  /*5560*/  FSETP.GT.AND P2, PT, |R23|, 8.50705917302346158658e+37, PT ;  /* 0x7e8000001700780b */ /* 0x000fe20003f44200 */
[----:B------:R-:W2:Y:S01]  /*5570*/  SHFL.BFLY PT, R10, R11, 0x10, 0x1f ;  /* 0x0e001f000b0a7f89 */ /* 0x000ea200000e0000 */
[----:B------:R-:W-:Y:S01]  /*5580*/  FSEL R40, R40, RZ, P5 ;  /* 0x000000ff28287208 */ /* 0x000fe20002800000 */
[--C-:B------:R-:W-:Y:S01]  /*5590*/  FADD R116, R116, -R115.reuse ;  /* 0x8000007374747221 */ /* 0x100fe20000000000 */
[----:B------:R-:W-:Y:S01]  /*55a0*/  FSEL R25, R22, R23, P2 ;  /* 0x0000001716197208 */ /* 0x000fe20001000000 */
[----:B------:R-:W3:Y:S01]  /*55b0*/  SHFL.BFLY PT, R28, R23, 0x8, 0x1f ;  /* 0x0d001f00171c7f89 */ /* 0x000ee200000e0000 */
[----:B------:R-:W-:Y:S01]  /*55c0*/  @!P1 FMUL R16, R16, 16777216 ;  /* 0x4b80000010109820 */ /* 0x000fe20000400000 */
[----:B------:R-:W-:Y:S01]  /*55d0*/  FADD R83, R83, R114 ;  /* 0x0000007253537221 */ /* 0x000fe20000000000 */
[----:B------:R-:W-:Y:S01]  /*55e0*/  FMUL R13, R30, R13 ;  /* 0x0000000d1e0d7220 */ /* 0x000fe20000400000 */
[----:B------:R-:W-:Y:S01]  /*55f0*/  FFMA R115, R116, R40, R115 ;  /* 0x0000002874737223 */ /* 0x000fe20000000073 */
[----:B------:R-:W-:Y:S01]  /*5600*/  @!P3 FMUL R25, R25, 16777216 ;  /* 0x4b8000001919b820 */ /* 0x000fe20000400000 */
[----:B------:R-:W4:Y:S01]  /*5610*/  MUFU.RCP R17, R16 ;  /* 0x0000001000117308 */ /* 0x000f220000001000 */
[----:B------:R-:W-:Y:S01]  /*5620*/  FFMA R13, R54, R13, R83 ;  /* 0x0000000d360d7223 */ /* 0x000fe20000000053 */
[----:B------:R-:W-:Y:S01]  /*5630*/  FMUL R116, R116, R116 ;  /* 0x0000007474747220 */ /* 0x000fe20000400000 */
[----:B------:R-:W5:Y:S01]  /*5640*/  SHFL.BFLY PT, R22, R115, 0x10, 0x1f ;  /* 0x0e001f0073167f89 */ /* 0x000f6200000e0000 */
[----:B0-----:R-:W-:Y:S01]  /*5650*/  FADD R18, R14, R19 ;  /* 0x000000130e127221 */ /* 0x001fe20000000000 */
[----:B------:R-:W-:Y:S01]  /*5660*/  FADD R13, R84, R13 ;  /* 0x0000000d540d7221 */ /* 0x000fe20000000000 */
[----:B------:R-:W-:Y:S01]  /*5670*/  FMUL R116, R29, R116 ;  /* 0x000000741d747220 */ /* 0x000fe20000400000 */
[----:B------:R-:W-:Y:S01]  /*5680*/  @P4 FMUL R12, R12, 0.25 ;  /* 0x3e8000000c0c4820 */ /* 0x000fe20000400000 */
[----:B------:R-:W0:Y:S01]  /*5690*/  MUFU.RCP R25, R25 ;  /* 0x0000001900197308 */ /* 0x000e220000001000 */
[----:B-1----:R-:W-:Y:S01]  /*56a0*/  FADD R8, R8, R15 ;  /* 0x0000000f08087221 */ /* 0x002fe20000000000 */
[----:B------:R-:W-:Y:S01]  /*56b0*/  FFMA R13, R40, R116, R13 ;  /* 0x00000074280d7223 */ /* 0x000fe2000000000d */
[----:B------:R-:W1:Y:S01]  /*56c0*/  SHFL.BFLY PT, R15, R18, 0x4, 0x1f ;  /* 0x0c801f00120f7f89 */ /* 0x000e6200000e0000 */
[----:B------:R-:W-:Y:S01]  /*56d0*/  @!P1 FMUL R12, R12, 16777216 ;  /* 0x4b8000000c0c9820 */ /* 0x000fe20000400000 */
[----:B------:R-:W-:Y:S01]  /*56e0*/  FSETP.GEU.AND P4, PT, |R18|, 1.175494350822287508e-38, PT ;  /* 0x008000001200780b */ /* 0x000fe20003f8e200 */
[----:B------:R-:W-:Y:S01]  /*56f0*/  @P2 FMUL R26, R26, 0.25 ;  /* 0x3e8000001a1a2820 */ /* 0x000fe20000400000 */
[----:B------:R-:W1:Y:S01]  /*5700*/  SHFL.BFLY PT, R24, R13, 0x10, 0x1f ;  /* 0x0e001f000d187f89 */ /* 0x000e6200000e0000 */
[----:B--2---:R-:W-:Y:S01]  /*5710*/  FADD R10, -R11, R10 ;  /* 0x0000000a0b0a7221 */ /* 0x004fe20000000100 */
[C---:B------:R-:W-:Y:S01]  /*5720*/  FMUL R21, R18.reuse, 0.25 ;  /* 0x3e80000012157820 */ /* 0x040fe20000400000 */
[----:B----4-:R-:W-:Y:S01]  /*5730*/  FMUL R17, R17, R12 ;  /* 0x0000000c11117220 */ /* 0x010fe20000400000 */
[----:B------:R-:W-:Y:S01]  /*5740*/  FSETP.GT.AND P5, PT, |R18|, 8.50705917302346158658e+37, PT ;  /* 0x7e8000001200780b */ /* 0x000fe20003fa4200 */
[----:B------:R-:W-:Y:S01]  /*5750*/  @!P3 FMUL R26, R26, 16777216 ;  /* 0x4b8000001a1ab820 */ /* 0x000fe20000400000 */
[----:B------:R-:W-:Y:S01]  /*5760*/  FSETP.NEU.AND P1, PT, R14, RZ, PT ;  /* 0x000000ff0e00720b */ /* 0x000fe20003f2d000 */
[----:B---3--:R-:W-:Y:S01]  /*5770*/  FADD R27, R23, R28 ;  /* 0x0000001c171b7221 */ /* 0x008fe20000000000 */
[C---:B------:R-:W-:Y:S01]  /*5780*/  FMUL R12, R10.reuse, R10 ;  /* 0x0000000a0a0c7220 */ /* 0x040fe20000400000 */
[----:B------:R-:W-:Y:S01]  /*5790*/  FSEL R21, R21, R18, P5 ;  /* 0x0000001215157208 */ /* 0x000fe20002800000 */
[----:B0-----:R-:W-:Y:S01]  /*57a0*/  FMUL R25, R25, R26 ;  /* 0x0000001a19197220 */ /* 0x001fe20000400000 */
[----:B------:R-:W-:Y:S01]  /*57b0*/  FSEL R17, R17, RZ, P1 ;  /* 0x000000ff11117208 */ /* 0x000fe20000800000 */
[----:B------:R-:W-:Y:S01]  /*57c0*/  FMUL R12, R7, R12 ;  /* 0x0000000c070c7220 */ /* 0x000fe20000400000 */
[----:B------:R-:W-:Y:S01]  /*57d0*/  FSETP.NEU.AND P1, PT, R23, RZ, PT ;  /* 0x000000ff1700720b */ /* 0x000fe20003f2d000 */
[----:B------:R-:W-:Y:S01]  /*57e0*/  @!P4 FMUL R21, R21, 16777216 ;  /* 0x4b8000001515c820 */ /* 0x000fe20000400000 */
[----:B------:R-:W-:Y:S01]  /*57f0*/  FSETP.GEU.AND P2, PT, |R27|, 1.175494350822287508e-38, PT ;  /* 0x008000001b00780b */ /* 0x000fe20003f4e200 */
[----:B-----5:R-:W-:Y:S01]  /*5800*/  FADD R22, -R115, R22 ;  /* 0x0000001673167221 */ /* 0x020fe20000000100 */
[----:B------:R-:W-:Y:S01]  /*5810*/  FSEL R25, R25, RZ, P1 ;  /* 0x000000ff19197208 */ /* 0x000fe20000800000 */
[----:B------:R-:W-:Y:S01]  /*5820*/  FFMA R10, R10, R17, R11 ;  /* 0x000000110a0a7223 */ /* 0x000fe2000000000b */
[----:B------:R-:W-:Y:S01]  /*5830*/  FMUL R26, R27, 0.25 ;  /* 0x3e8000001b1a7820 */ /* 0x000fe20000400000 */
[----:B------:R-:W0:Y:S01]  /*5840*/  SHFL.BFLY PT, R30, R27, 0x4, 0x1f ;  /* 0x0c801f001b1e7f89 */ /* 0x000e2200000e0000 */
[----:B------:R-:W-:Y:S01]  /*5850*/  FFMA R8, R17, R12, R8 ;  /* 0x0000000c11087223 */ /* 0x000fe20000000008 */
[----:B------:R-:W-:Y:S01]  /*5860*/  FSETP.GT.AND P1, PT, |R27|, 8.50705917302346158658e+37, PT ;  /* 0x7e8000001b00780b */ /* 0x000fe20003f24200 */
[----:B------:R-:W2:Y:S01]  /*5870*/  MUFU.RCP R16, R21 ;  /* 0x0000001500107308 */ /* 0x000ea20000001000 */
[----:B------:R-:W-:Y:S01]  /*5880*/  FMUL R12, R22, R22 ;  /* 0x00000016160c7220 */ /* 0x000fe20000400000 */
[----:B------:R-:W3:Y:S01]  /*5890*/  SHFL.BFLY PT, R7, R10, 0x8, 0x1f ;  /* 0x0d001f000a077f89 */ /* 0x000ee200000e0000 */
[----:B------:R-:W-:Y:S01]  /*58a0*/  FSEL R26, R26, R27, P1 ;  /* 0x0000001b1a1a7208 */ /* 0x000fe20000800000 */
[----:B------:R-:W-:Y:S01]  /*58b0*/  FFMA R22, R22, R25, R115 ;  /* 0x0000001916167223 */ /* 0x000fe20000000073 */
[----:B------:R-:W-:Y:S01]  /*58c0*/  FMUL R9, R9, R12 ;  /* 0x0000000c09097220 */ /* 0x000fe20000400000 */
[----:B------:R-:W4:Y:S01]  /*58d0*/  SHFL.BFLY PT, R11, R8, 0x8, 0x1f ;  /* 0x0d001f00080b7f89 */ /* 0x000f2200000e0000 */
[----:B-1----:R-:W-:Y:S01]  /*58e0*/  FADD R12, R18, R15 ;  /* 0x0000000f120c7221 */ /* 0x002fe20000000000 */
[----:B------:R-:W-:Y:S01]  /*58f0*/  @!P2 FMUL R26, R26, 16777216 ;  /* 0x4b8000001a1aa820 */ /* 0x000fe20000400000 */
[----:B------:R-:W-:Y:S01]  /*5900*/  @P5 FMUL R19, R19, 0.25 ;  /* 0x3e80000013135820 */ /* 0x000fe20000400000 */
[----:B------:R-:W1:Y:S01]  /*5910*/  SHFL.BFLY PT, R17, R22, 0x8, 0x1f ;  /* 0x0d001f0016117f89 */ /* 0x000e6200000e0000 */
[----:B------:R-:W-:Y:S01]  /*5920*/  FADD R24, R13, R24 ;  /* 0x000000180d187221 */ /* 0x000fe20000000000 */
[C---:B------:R-:W-:Y:S01]  /*5930*/  FSETP.GEU.AND P3, PT, |R12|.reuse, 1.175494350822287508e-38, PT ;  /* 0x008000000c00780b */ /* 0x040fe20003f6e200 */
[----:B------:R-:W5:Y:S01]  /*5940*/  MUFU.RCP R21, R26 ;  /* 0x0000001a00157308 */ /* 0x000f620000001000 */
[----:B------:R-:W-:Y:S01]  /*5950*/  @!P4 FMUL R19, R19, 16777216 ;  /* 0x4b8000001313c820 */ /* 0x000fe20000400000 */
[----:B------:R-:W-:Y:S01]  /*5960*/  FFMA R24, R25, R9, R24 ;  /* 0x0000000919187223 */ /* 0x000fe20000000018 */
[C---:B------:R-:W-:Y:S01]  /*5970*/  FMUL R9, R12.reuse, 0.25 ;  /* 0x3e8000000c097820 */ /* 0x040fe20000400000 */
[----:B------:R-:W-:Y:S01]  /*5980*/  FSETP.GT.AND P4, PT, |R12|, 8.50705917302346158658e+37, PT ;  /* 0x7e8000000c00780b */ /* 0x000fe20003f84200 */
[----:B--2---:R-:W-:Y:S01]  /*5990*/  FMUL R16, R16, R19 ;  /* 0x0000001310107220 */ /* 0x004fe20000400000 */
[----:B------:R-:W-:Y:S01]  /*59a0*/  @P1 FMUL R28, R28, 0.25 ;  /* 0x3e8000001c1c1820 */ /* 0x000fe20000400000 */
[----:B------:R-:W2:Y:S01]  /*59b0*/  SHFL.BFLY PT, R19, R24, 0x8, 0x1f ;  /* 0x0d001f0018137f89 */ /* 0x000ea200000e0000 */
[----:B------:R-:W-:Y:S01]  /*59c0*/  FSEL R9, R9, R12, P4 ;  /* 0x0000000c09097208 */ /* 0x000fe20002000000 */
[----:B0-----:R-:W-:Y:S01]  /*59d0*/  FADD R25, R27, R30 ;  /* 0x0000001e1b197221 */ /* 0x001fe20000000000 */
[----:B------:R-:W-:Y:S01]  /*59e0*/  FSETP.NEU.AND P6, PT, R18, RZ, PT ;  /* 0x000000ff1200720b */ /* 0x000fe20003fcd000 */
[----:B------:R-:W-:Y:S01]  /*59f0*/  @!P2 FMUL R28, R28, 16777216 ;  /* 0x4b8000001c1ca820 */ /* 0x000fe20000400000 */
[----:B------:R-:W0:Y:S01]  /*5a00*/  SHFL.BFLY PT, R13, R12, 0x2, 0x1f ;  /* 0x0c401f000c0d7f89 */ /* 0x000e2200000e0000 */
[----:B------:R-:W-:Y:S01]  /*5a10*/  @!P3 FMUL R9, R9, 16777216 ;  /* 0x4b8000000909b820 */ /* 0x000fe20000400000 */
[----:B------:R-:W-:Y:S01]  /*5a20*/  FSEL R16, R16, RZ, P6 ;  /* 0x000000ff10107208 */ /* 0x000fe20003000000 */
[----:B---3--:R-:W-:Y:S01]  /*5a30*/  FADD R7, -R10, R7 ;  /* 0x000000070a077221 */ /* 0x008fe20000000100 */
[----:B------:R-:W-:Y:S01]  /*5a40*/  FSETP.GEU.AND P5, PT, |R25|, 1.175494350822287508e-38, PT ;  /* 0x008000001900780b */ /* 0x000fe20003fae200 */
[----:B----4-:R-:W-:Y:S01]  /*5a50*/  FADD R11, R8, R11 ;  /* 0x0000000b080b7221 */ /* 0x010fe20000000000 */
[----:B-----5:R-:W-:Y:S01]  /*5a60*/  FMUL R21, R21, R28 ;  /* 0x0000001c15157220 */ /* 0x020fe20000400000 */
[----:B------:R3:W4:Y:S01]  /*5a70*/  MUFU.RCP R8, R9 ;  /* 0x0000000900087308 */ /* 0x0007220000001000 */
[----:B------:R-:W-:Y:S01]  /*5a80*/  FSETP.NEU.AND P1, PT, R27, RZ, PT ;  /* 0x000000ff1b00720b */ /* 0x000fe20003f2d000 */
[----:B------:R-:W5:Y:S01]  /*5a90*/  SHFL.BFLY PT, R26, R25, 0x2, 0x1f ;  /* 0x0c401f00191a7f89 */ /* 0x000f6200000e0000 */
[----:B------:R-:W-:Y:S01]  /*5aa0*/  FMUL R32, R25, 0.25 ;  /* 0x3e80000019207820 */ /* 0x000fe20000400000 */
[----:B------:R-:W-:Y:S01]  /*5ab0*/  FFMA R10, R7, R16, R10 ;  /* 0x00000010070a7223 */ /* 0x000fe2000000000a */
[----:B------:R-:W-:Y:S01]  /*5ac0*/  FSETP.GT.AND P6, PT, |R25|, 8.50705917302346158658e+37, PT ;  /* 0x7e8000001900780b */ /* 0x000fe20003fc4200 */
[----:B------:R-:W-:Y:S01]  /*5ad0*/  FMUL R7, R7, R7 ;  /* 0x0000000707077220 */ /* 0x000fe20000400000 */
[----:B-1----:R-:W-:Y:S01]  /*5ae0*/  FADD R17, -R22, R17 ;  /* 0x0000001116117221 */ /* 0x002fe20000000100 */
[----:B------:R-:W-:Y:S01]  /*5af0*/  FSEL R21, R21, RZ, P1 ;  /* 0x000000ff15157208 */ /* 0x000fe20000800000 */
[----:B------:R-:W-:Y:S01]  /*5b00*/  @P4 FMUL R15, R15, 0.25 ;  /* 0x3e8000000f0f4820 */ /* 0x000fe20000400000 */
[----:B------:R-:W-:Y:S01]  /*5b10*/  FSEL R32, R32, R25, P6 ;  /* 0x0000001920207208 */ /* 0x000fe20003000000 */
[----:B------:R-:W-:Y:S01]  /*5b20*/  FMUL R7, R14, R7 ;  /* 0x000000070e077220 */ /* 0x000fe20000400000 */
[----:B---3--:R-:W1:Y:S01]  /*5b30*/  SHFL.BFLY PT, R9, R10, 0x4, 0x1f ;  /* 0x0c801f000a097f89 */ /* 0x008e6200000e0000 */
[C---:B------:R-:W-:Y:S01]  /*5b40*/  FMUL R14, R17.reuse, R17 ;  /* 0x00000011110e7220 */ /* 0x040fe20000400000 */
[----:B------:R-:W-:Y:S01]  /*5b50*/  FFMA R17, R17, R21, R22 ;  /* 0x0000001511117223 */ /* 0x000fe20000000016 */
[----:B------:R-:W-:Y:S01]  /*5b60*/  @!P5 FMUL R32, R32, 16777216 ;  /* 0x4b8000002020d820 */ /* 0x000fe20000400000 */
[----:B------:R-:W-:Y:S01]  /*5b70*/  @!P3 FMUL R15, R15, 16777216 ;  /* 0x4b8000000f0fb820 */ /* 0x000fe20000400000 */
[----:B------:R-:W-:Y:S01]  /*5b80*/  FFMA R7, R16, R7, R11 ;  /* 0x0000000710077223 */ /* 0x000fe2000000000b */
[----:B--2---:R-:W-:Y:S01]  /*5b90*/  FADD R24, R24, R19 ;  /* 0x0000001318187221 */ /* 0x004fe20000000000 */
[----:B------:R-:W-:Y:S01]  /*5ba0*/  FMUL R14, R23, R14 ;  /* 0x0000000e170e7220 */ /* 0x000fe20000400000 */
[----:B------:R-:W2:Y:S01]  /*5bb0*/  SHFL.BFLY PT, R22, R17, 0x4, 0x1f ;  /* 0x0c801f0011167f89 */ /* 0x000ea200000e0000 */
[----:B------:R-:W3:Y:S01]  /*5bc0*/  MUFU.RCP R29, R32 ;  /* 0x00000020001d7308 */ /* 0x000ee20000001000 */
[----:B----4-:R-:W-:Y:S01]  /*5bd0*/  FMUL R15, R8, R15 ;  /* 0x0000000f080f7220 */ /* 0x010fe20000400000 */
[----:B------:R-:W-:Y:S01]  /*5be0*/  FFMA R24, R21, R14, R24 ;  /* 0x0000000e15187223 */ /* 0x000fe20000000018 */
[----:B------:R-:W4:Y:S01]  /*5bf0*/  SHFL.BFLY PT, R8, R7, 0x4, 0x1f ;  /* 0x0c801f0007087f89 */ /* 0x000f2200000e0000 */
[----:B------:R-:W-:Y:S01]  /*5c00*/  @P6 FMUL R30, R30, 0.25 ;  /* 0x3e8000001e1e6820 */ /* 0x000fe20000400000 */
[C---:B0-----:R-:W-:Y:S01]  /*5c10*/  FADD R11, R12.reuse, R13 ;  /* 0x0000000d0c0b7221 */ /* 0x041fe20000000000 */
[----:B-----5:R-:W-:Y:S01]  /*5c20*/  FADD R23, R25, R26 ;  /* 0x0000001a19177221 */ /* 0x020fe20000000000 */
[----:B------:R-:W0:Y:S01]  /*5c30*/  SHFL.BFLY PT, R19, R24, 0x4, 0x1f ;  /* 0x0c801f0018137f89 */ /* 0x000e2200000e0000 */
[----:B------:R-:W-:Y:S01]  /*5c40*/  FSETP.NEU.AND P3, PT, R12, RZ, PT ;  /* 0x000000ff0c00720b */ /* 0x000fe20003f6d000 */
[----:B------:R-:W-:Y:S01]  /*5c50*/  @!P5 FMUL R30, R30, 16777216 ;  /* 0x4b8000001e1ed820 */ /* 0x000fe20000400000 */
[C---:B------:R-:W-:Y:S01]  /*5c60*/  FSETP.GEU.AND P4, PT, |R11|.reuse, 1.175494350822287508e-38, PT ;  /* 0x008000000b00780b */ /* 0x040fe20003f8e200 */
[----:B------:R-:W-:Y:S01]  /*5c70*/  FMUL R14, R11, 0.25 ;  /* 0x3e8000000b0e7820 */ /* 0x000fe20000400000 */
[C---:B------:R-:W-:Y:S01]  /*5c80*/  FSETP.GEU.AND P1, PT, |R23|.reuse, 1.175494350822287508e-38, PT ;  /* 0x008000001700780b */ /* 0x040fe20003f2e200 */
[----:B------:R-:W-:Y:S01]  /*5c90*/  FMUL R16, R23, 0.25 ;  /* 0x3e80000017107820 */ /* 0x000fe20000400000 */
[----:B------:R-:W-:Y:S01]  /*5ca0*/  FSEL R15, R15, RZ, P3 ;  /* 0x000000ff0f0f7208 */ /* 0x000fe20001800000 */
[----:B-1----:R-:W-:Y:S01]  /*5cb0*/  FADD R9, -R10, R9 ;  /* 0x000000090a097221 */ /* 0x002fe20000000100 */
[----:B---3--:R-:W-:Y:S01]  /*5cc0*/  FMUL R29, R29, R30 ;  /* 0x0000001e1d1d7220 */ /* 0x008fe20000400000 */
[----:B------:R-:W-:Y:S01]  /*5cd0*/  FSETP.GT.AND P2, PT, |R11|, 8.50705917302346158658e+37, PT ;  /* 0x7e8000000b00780b */ /* 0x000fe20003f44200 */
[----:B------:R-:W-:Y:S01]  /*5ce0*/  SHFL.BFLY PT, R28, R23, 0x1, 0x1f ;  /* 0x0c201f00171c7f89 */ /* 0x000fe200000e0000 */
[----:B------:R-:W-:Y:S01]  /*5cf0*/  FSETP.NEU.AND P5, PT, R25, RZ, PT ;  /* 0x000000ff1900720b */ /* 0x000fe20003fad000 */
[----:B------:R-:W-:Y:S01]  /*5d00*/  FFMA R10, R9, R15, R10 ;  /* 0x0000000f090a7223 */ /* 0x000fe2000000000a */
[----:B------:R-:W-:Y:S01]  /*5d10*/  FSETP.GT.AND P3, PT, |R23|, 8.50705917302346158658e+37, PT ;  /* 0x7e8000001700780b */ /* 0x000fe20003f64200 */
[----:B------:R-:W-:Y:S01]  /*5d20*/  FMUL R9, R9, R9 ;  /* 0x0000000909097220 */ /* 0x000fe20000400000 */
[----:B------:R-:W-:Y:S01]  /*5d30*/  FSEL R14, R14, R11, P2 ;  /* 0x0000000b0e0e7208 */ /* 0x000fe20001000000 */
[----:B--2---:R-:W-:Y:S01]  /*5d40*/  FADD R22, -R17, R22 ;  /* 0x0000001611167221 */ /* 0x004fe20000000100 */
[----:B------:R-:W-:Y:S01]  /*5d50*/  FSEL R29, R29, RZ, P5 ;  /* 0x000000ff1d1d7208 */ /* 0x000fe20002800000 */
[----:B------:R-:W-:Y:S01]  /*5d60*/  FMUL R9, R18, R9 ;  /* 0x0000000912097220 */ /* 0x000fe20000400000 */
[----:B------:R-:W-:Y:S01]  /*5d70*/  FSEL R21, R16, R23, P3 ;  /* 0x0000001710157208 */ /* 0x000fe20001800000 */
[----:B----4-:R-:W-:Y:S01]  /*5d80*/  FADD R8, R7, R8 ;  /* 0x0000000807087221 */ /* 0x010fe20000000000 */
[----:B------:R-:W-:Y:S01]  /*5d90*/  @!P4 FMUL R14, R14, 16777216 ;  /* 0x4b8000000e0ec820 */ /* 0x000fe20000400000 */
[C---:B------:R-:W-:Y:S01]  /*5da0*/  FFMA R17, R22.reuse, R29, R17 ;  /* 0x0000001d16117223 */ /* 0x040fe20000000011 */
[----:B------:R-:W-:Y:S01]  /*5db0*/  FMUL R18, R22, R22 ;  /* 0x0000001616127220 */ /* 0x000fe20000400000 */
[----:B------:R-:W-:Y:S01]  /*5dc0*/  @!P1 FMUL R21, R21, 16777216 ;  /* 0x4b80000015159820 */ /* 0x000fe20000400000 */
[----:B------:R-:W1:Y:S01]  /*5dd0*/  SHFL.BFLY PT, R7, R10, 0x2, 0x1f ;  /* 0x0c401f000a077f89 */ /* 0x000e6200000e0000 */
[----:B------:R-:W-:Y:S01]  /*5de0*/  FFMA R8, R15, R9, R8 ;  /* 0x000000090f087223 */ /* 0x000fe20000000008 */
[----:B0-----:R-:W-:Y:S01]  /*5df0*/  FADD R24, R24, R19 ;  /* 0x0000001318187221 */ /* 0x001fe20000000000 */
[----:B------:R-:W-:Y:S01]  /*5e00*/  FMUL R18, R27, R18 ;  /* 0x000000121b127220 */ /* 0x000fe20000400000 */
[----:B------:R-:W0:Y:S01]  /*5e10*/  SHFL.BFLY PT, R16, R11, 0x1, 0x1f ;  /* 0x0c201f000b107f89 */ /* 0x000e2200000e0000 */
[----:B------:R-:W2:Y:S01]  /*5e20*/  MUFU.RCP R14, R14 ;  /* 0x0000000e000e7308 */ /* 0x000ea20000001000 */
[----:B------:R-:W-:Y:S01]  /*5e30*/  @P2 FMUL R13, R13, 0.25 ;  /* 0x3e8000000d0d2820 */ /* 0x000fe20000400000 */
[----:B------:R-:W-:Y:S01]  /*5e40*/  FFMA R18, R29, R18, R24 ;  /* 0x000000121d127223 */ /* 0x000fe20000000018 */
[----:B------:R-:W3:Y:S01]  /*5e50*/  SHFL.BFLY PT, R22, R17, 0x2, 0x1f ;  /* 0x0c401f0011167f89 */ /* 0x000ee200000e0000 */
[----:B------:R-:W-:Y:S01]  /*5e60*/  @P3 FMUL R26, R26, 0.25 ;  /* 0x3e8000001a1a3820 */ /* 0x000fe20000400000 */
[----:B------:R-:W-:Y:S01]  /*5e70*/  @!P4 FMUL R13, R13, 16777216 ;  /* 0x4b8000000d0dc820 */ /* 0x000fe20000400000 */
[----:B------:R-:W-:Y:S01]  /*5e80*/  FSETP.NEU.AND P2, PT, R11, RZ, PT ;  /* 0x000000ff0b00720b */ /* 0x000fe20003f4d000 */
[----:B------:R-:W4:Y:S01]  /*5e90*/  SHFL.BFLY PT, R9, R8, 0x2, 0x1f ;  /* 0x0c401f0008097f89 */ /* 0x000f2200000e0000 */
[----:B------:R-:W5:Y:S01]  /*5ea0*/  MUFU.RCP R21, R21 ;  /* 0x0000001500157308 */ /* 0x000f620000001000 */
[----:B------:R-:W-:Y:S01]  /*5eb0*/  @!P1 FMUL R26, R26, 16777216 ;  /* 0x4b8000001a1a9820 */ /* 0x000fe20000400000 */
[----:B------:R-:W-:Y:S01]  /*5ec0*/  FSETP.NEU.AND P1, PT, R23, RZ, PT ;  /* 0x000000ff1700720b */ /* 0x000fe20003f2d000 */
[----:B------:R-:W4:Y:S01]  /*5ed0*/  SHFL.BFLY PT, R15, R18, 0x2, 0x1f ;  /* 0x0c401f00120f7f89 */ /* 0x000f2200000e0000 */
[----:B------:R-:W-:Y:S01]  /*5ee0*/  ISETP.GE.AND P6, PT, R0, 0x8, PT ;  /* 0x000000080000780c */ /* 0x000fe20003fc6270 */
[----:B------:R-:W-:Y:S01]  /*5ef0*/  IMAD.MOV.U32 R133, RZ, RZ, 0x7f800000 ;  /* 0x7f800000ff857424 */ /* 0x000fe200078e00ff */
[----:B------:R-:W-:Y:S01]  /*5f00*/  UPLOP3.LUT UP0, UPT, UPT, UPT, UPT, 0x80, 0x0 ;  /* 0x000000000000789c */ /* 0x000fe20003f0f070 */
[----:B------:R-:W-:Y:S01]  /*5f10*/  IMAD.MOV.U32 R159, RZ, RZ, RZ ;  /* 0x000000ffff9f7224 */ /* 0x000fe200078e00ff */
[----:B--2---:R-:W-:Y:S01]  /*5f20*/  FMUL R14, R14, R13 ;  /* 0x0000000d0e0e7220 */ /* 0x004fe20000400000 */
[----:B------:R-:W-:Y:S01]  /*5f30*/  IMAD.MOV.U32 R135, RZ, RZ, RZ ;  /* 0x000000ffff877224 */ /* 0x000fe200078e00ff */
[----:B-1----:R-:W-:Y:S01]  /*5f40*/  FADD R7, -R10, R7 ;  /* 0x000000070a077221 */ /* 0x002fe20000000100 */
[----:B------:R-:W-:-:S02]  /*5f50*/  IMAD.MOV.U32 R136, RZ, RZ, 0x7f800000 ;  /* 0x7f800000ff887424 */ /* 0x000fc400078e00ff */
[----:B------:R-:W-:Y:S01]  /*5f60*/  FSEL R14, R14, RZ, P2 ;  /* 0x000000ff0e0e7208 */ /* 0x000fe20001000000 */
[----:B------:R-:W-:Y:S01]  /*5f70*/  IMAD.MOV.U32 R137, RZ, RZ, 0x7f800000 ;  /* 0x7f800000ff897424 */ /* 0x000fe200078e00ff */
[----:B0-----:R-:W-:Y:S01]  /*5f80*/  FADD R24, R11, R16 ;  /* 0x000000100b187221 */ /* 0x001fe20000000000 */
[----:B-----5:R-:W-:Y:S01]  /*5f90*/  FMUL R21, R21, R26 ;  /* 0x0000001a15157220 */ /* 0x020fe20000400000 */
[----:B------:R-:W-:Y:S01]  /*5fa0*/  FADD R26, R23, R28 ;  /* 0x0000001c171a7221 */ /* 0x000fe20000000000 */
[----:B------:R-:W-:Y:S01]  /*5fb0*/  FMUL R13, R7, R7 ;  /* 0x00000007070d7220 */ /* 0x000fe20000400000 */
[----:B---3--:R-:W-:Y:S01]  /*5fc0*/  FADD R22, -R17, R22 ;  /* 0x0000001611167221 */ /* 0x008fe20000000100 */
[----:B------:R-:W-:Y:S01]  /*5fd0*/  FFMA R7, R7, R14, R10 ;  /* 0x0000000e07077223 */ /* 0x000fe2000000000a */
[----:B------:R-:W-:Y:S01]  /*5fe0*/  FSEL R21, R21, RZ, P1 ;  /* 0x000000ff15157208 */ /* 0x000fe20000800000 */
[C---:B------:R-:W-:Y:S01]  /*5ff0*/  FMUL R10, R26.reuse, 0.25 ;  /* 0x3e8000001a0a7820 */ /* 0x040fe20000400000 */
[----:B------:R-:W-:Y:S01]  /*6000*/  FSETP.GEU.AND P3, PT, |R26|, 1.175494350822287508e-38, PT ;  /* 0x008000001a00780b */ /* 0x000fe20003f6e200 */
[----:B----4-:R-:W-:Y:S01]  /*6010*/  FADD R9, R8, R9 ;  /* 0x0000000908097221 */ /* 0x010fe20000000000 */
[C---:B------:R-:W-:Y:S01]  /*6020*/  FSETP.GEU.AND P2, PT, |R24|.reuse, 1.175494350822287508e-38, PT ;  /* 0x008000001800780b */ /* 0x040fe20003f4e200 */
[----:B------:R-:W-:Y:S01]  /*6030*/  FMUL R8, R24, 0.25 ;  /* 0x3e80000018087820 */ /* 0x000fe20000400000 */
[----:B------:R-:W-:Y:S01]  /*6040*/  FFMA R17, R22, R21, R17 ;  /* 0x0000001516117223 */ /* 0x000fe20000000011 */
[----:B------:R-:W-:Y:S01]  /*6050*/  FMUL R13, R12, R13 ;  /* 0x0000000d0c0d7220 */ /* 0x000fe20000400000 */
[----:B------:R-:W-:Y:S01]  /*6060*/  FSETP.GT.AND P4, PT, |R24|, 8.50705917302346158658e+37, PT ;  /* 0x7e8000001800780b */ /* 0x000fe20003f84200 */
[----:B------:R-:W-:Y:S01]  /*6070*/  FMUL R22, R22, R22 ;  /* 0x0000001616167220 */ /* 0x000fe20000400000 */
[----:B------:R-:W-:Y:S01]  /*6080*/  FSETP.GT.AND P5, PT, |R26|, 8.50705917302346158658e+37, PT ;  /* 0x7e8000001a00780b */ /* 0x000fe20003fa4200 */
[----:B------:R-:W-:Y:S01]  /*6090*/  FFMA R9, R14, R13, R9 ;  /* 0x0000000d0e097223 */ /* 0x000fe20000000009 */
[----:B------:R-:W-:Y:S01]  /*60a0*/  FSEL R12, R8, R24, P4 ;  /* 0x00000018080c7208 */ /* 0x000fe20002000000 */
[----:B------:R-:W-:Y:S01]  /*60b0*/  FADD R18, R18, R15 ;  /* 0x0000000f12127221 */ /* 0x000fe20000000000 */
[----:B------:R-:W-:Y:S01]  /*60c0*/  FSEL R19, R10, R26, P5 ;  /* 0x0000001a0a137208 */ /* 0x000fe20002800000 */
[----:B------:R-:W-:Y:S01]  /*60d0*/  FMUL R22, R25, R22 ;  /* 0x0000001619167220 */ /* 0x000fe20000400000 */
[----:B------:R-:W0:Y:S01]  /*60e0*/  SHFL.BFLY PT, R8, R7, 0x1, 0x1f ;  /* 0x0c201f0007087f89 */ /* 0x000e2200000e0000 */
[----:B------:R-:W-:Y:S01]  /*60f0*/  @!P2 FMUL R12, R12, 16777216 ;  /* 0x4b8000000c0ca820 */ /* 0x000fe20000400000 */
[----:B------:R-:W-:Y:S01]  /*6100*/  LOP3.LUT P1, RZ, R0, 0x1f, RZ, 0xc0, !PT ;  /* 0x0000001f00ff7812 */ /* 0x000fe2000782c0ff */
[----:B------:R-:W-:Y:S01]  /*6110*/  FFMA R18, R21, R22, R18 ;  /* 0x0000001615127223 */ /* 0x000fe20000000012 */
[----:B------:R-:W1:Y:S01]  /*6120*/  SHFL.BFLY PT, R14, R17, 0x1, 0x1f ;  /* 0x0c201f00110e7f89 */ /* 0x000e6200000e0000 */
[----:B------:R-:W-:Y:S01]  /*6130*/  @!P3 FMUL R19, R19, 16777216 ;  /* 0x4b8000001313b820 */ /* 0x000fe20000400000 */
[----:B------:R-:W2:Y:S01]  /*6140*/  MUFU.RCP R13, R12 ;  /* 0x0000000c000d7308 */ /* 0x000ea20000001000 */
[----:B------:R-:W-:Y:S01]  /*6150*/  @P4 FMUL R16, R16, 0.25 ;  /* 0x3e80000010104820 */ /* 0x000fe20000400000 */
[----:B------:R-:W3:Y:S01]  /*6160*/  SHFL.BFLY PT, R10, R9, 0x1, 0x1f ;  /* 0x0c201f00090a7f89 */ /* 0x000ee200000e0000 */
[----:B------:R-:W-:Y:S01]  /*6170*/  @P5 FMUL R28, R28, 0.25 ;  /* 0x3e8000001c1c5820 */ /* 0x000fe20000400000 */
[----:B------:R-:W-:Y:S01]  /*6180*/  FSETP.NEU.AND P4, PT, R24, RZ, PT ;  /* 0x000000ff1800720b */ /* 0x000fe20003f8d000 */
[----:B------:R-:W-:Y:S01]  /*6190*/  @!P2 FMUL R16, R16, 16777216 ;  /* 0x4b8000001010a820 */ /* 0x000fe20000400000 */
[----:B------:R-:W4:Y:S01]  /*61a0*/  SHFL.BFLY PT, R15, R18, 0x1, 0x1f ;  /* 0x0c201f00120f7f89 */ /* 0x000f2200000e0000 */
[----:B------:R-:W-:Y:S01]  /*61b0*/  @!P3 FMUL R28, R28, 16777216 ;  /* 0x4b8000001c1cb820 */ /* 0x000fe20000400000 */
[----:B------:R-:W5:Y:S01]  /*61c0*/  MUFU.RCP R19, R19 ;  /* 0x0000001300137308 */ /* 0x000f620000001000 */
[----:B------:R-:W-:Y:S01]  /*61d0*/  FSETP.NEU.AND P2, PT, R26, RZ, PT ;  /* 0x000000ff1a00720b */ /* 0x000fe20003f4d000 */
[----:B------:R-:W-:Y:S01]  /*61e0*/  IMAD.MOV.U32 R138, RZ, RZ, 0x7f800000 ;  /* 0x7f800000ff8a7424 */ /* 0x000fe200078e00ff */
[----:B------:R-:W-:Y:S01]  /*61f0*/  SHF.R.U32.HI R21, RZ, 0x3, R0 ;  /* 0x00000003ff157819 */ /* 0x000fe20000011600 */
[----:B------:R-:W-:-:S02]  /*6200*/  IMAD.MOV.U32 R139, RZ, RZ, 0x7f800000 ;  /* 0x7f800000ff8b7424 */ /* 0x000fc400078e00ff */
[----:B------:R-:W-:Y:S01]  /*6210*/  IMAD.MOV.U32 R140, RZ, RZ, 0x7f800000 ;  /* 0x7f800000ff8c7424 */ /* 0x000fe200078e00ff */
[----:B------:R-:W-:Y:S01]  /*6220*/  LOP3.LUT R21, R21, 0xc, RZ, 0xc0, !PT ;  /* 0x0000000c15157812 */ /* 0x000fe200078ec0ff */
[----:B--2---:R-:W-:Y:S01]  /*6230*/  FMUL R13, R13, R16 ;  /* 0x000000100d0d7220 */ /* 0x004fe20000400000 */
[----:B------:R-:W-:Y:S01]  /*6240*/  IMAD.MOV.U32 R88, RZ, RZ, -0x800000 ;  /* 0xff800000ff587424 */ /* 0x000fe200078e00ff */
[----:B0-----:R-:W-:Y:S01]  /*6250*/  FADD R8, -R7, R8 ;  /* 0x0000000807087221 */ /* 0x001fe20000000100 */
[----:B------:R-:W-:Y:S01]  /*6260*/  IMAD.MOV.U32 R141, RZ, RZ, -0x800000 ;  /* 0xff800000ff8d7424 */ /* 0x000fe200078e00ff */
[----:B------:R-:W-:Y:S01]  /*6270*/  @!P1 STS [R21+0x40], R24 ;  /* 0x0000401815009388 */ /* 0x000fe20000000800 */
[----:B------:R-:W-:Y:S01]  /*6280*/  FSEL R13, R13, RZ, P4 ;  /* 0x000000ff0d0d7208 */ /* 0x000fe20002000000 */
[----:B-1----:R-:W-:Y:S01]  /*6290*/  FADD R14, -R17, R14 ;  /* 0x0000000e110e7221 */ /* 0x002fe20000000100 */
[----:B------:R-:W-:Y:S01]  /*62a0*/  FMUL R12, R8, R8 ;  /* 0x00000008080c7220 */ /* 0x000fe20000400000 */
[----:B-----5:R-:W-:Y:S01]  /*62b0*/  FMUL R19, R19, R28 ;  /* 0x0000001c13137220 */ /* 0x020fe20000400000 */
[----:B------:R-:W-:Y:S01]  /*62c0*/  @!P1 STS [R21+0x50], R26 ;  /* 0x0000501a15009388 */ /* 0x000fe20000000800 */
[----:B------:R-:W-:Y:S01]  /*62d0*/  FMUL R16, R14, R14 ;  /* 0x0000000e0e107220 */ /* 0x000fe20000400000 */
[----:B---3--:R-:W-:Y:S01]  /*62e0*/  FADD R10, R9, R10 ;  /* 0x0000000a090a7221 */ /* 0x008fe20000000000 */
[----:B------:R-:W-:Y:S01]  /*62f0*/  FMUL R12, R11, R12 ;  /* 0x0000000c0b0c7220 */ /* 0x000fe20000400000 */
[----:B------:R-:W-:Y:S01]  /*6300*/  FSEL R19, R19, RZ, P2 ;  /* 0x000000ff13137208 */ /* 0x000fe20001000000 */
[----:B----4-:R-:W-:Y:S01]  /*6310*/  FADD R18, R18, R15 ;  /* 0x0000000f12127221 */ /* 0x010fe20000000000 */
[----:B------:R-:W-:Y:S01]  /*6320*/  FMUL R16, R23, R16 ;  /* 0x0000001017107220 */ /* 0x000fe20000400000 */
[----:B------:R-:W-:Y:S01]  /*6330*/  FFMA R8, R8, R13, R7 ;  /* 0x0000000d08087223 */ /* 0x000fe20000000007 */
[----:B------:R-:W-:Y:S01]  /*6340*/  FFMA R12, R13, R12, R10 ;  /* 0x0000000c0d0c7223 */ /* 0x000fe2000000000a */
[----:B------:R-:W-:Y:S01]  /*6350*/  FFMA R14, R14, R19, R17 ;  /* 0x000000130e0e7223 */ /* 0x000fe20000000011 */
[----:B------:R-:W-:Y:S01]  /*6360*/  FFMA R16, R19, R16, R18 ;  /* 0x0000001013107223 */ /* 0x000fe20000000012 */
[----:B------:R-:W-:Y:S01]  /*6370*/  P2R R7, PR, RZ, 0x40 ;  /* 0x00000040ff077803 */ /* 0x000fe20000000000 */
[----:B------:R-:W-:Y:S01]  /*6380*/  @!P1 STS [R21], R8 ;  /* 0x0000000815009388 */ /* 0x000fe20000000800 */
[----:B------:R-:W-:-:S02]  /*6390*/  IMAD.MOV.U32 R23, RZ, RZ, -0x800000 ;  /* 0xff800000ff177424 */ /* 0x000fc400078e00ff */
[----:B------:R-:W-:Y:S01]  /*63a0*/  IMAD.MOV.U32 R142, RZ, RZ, -0x800000 ;  /* 0xff800000ff8e7424 */ /* 0x000fe200078e00ff */
[----:B------:R-:W-:Y:S01]  /*63b0*/  @!P1 STS [R21+0x10], R14 ;  /* 0x0000100e15009388 */ /* 0x000fe20000000800 */
[----:B------:R-:W-:Y:S02]  /*63c0*/  IMAD.MOV.U32 R143, RZ, RZ, -0x800000 ;  /* 0xff800000ff8f7424 */ /* 0x000fe400078e00ff */
[----:B------:R-:W-:Y:S01]  /*63d0*/  IMAD.MOV.U32 R144, RZ, RZ, -0x800000 ;  /* 0xff800000ff907424 */ /* 0x000fe200078e00ff */
[----:B------:R-:W-:Y:S01]  /*63e0*/  @!P1 STS [R21+0x20], R12 ;  /* 0x0000200c15009388 */ /* 0x000fe20000000800 */
[----:B------:R-:W-:Y:S02]  /*63f0*/  IMAD.MOV.U32 R145, RZ, RZ, -0x800000 ;  /* 0xff800000ff917424 */ /* 0x000fe400078e00ff */
[----:B------:R-:W-:Y:S01]  /*6400*/  IMAD.MOV.U32 R146, RZ, RZ, -0x800000 ;  /* 0xff800000ff927424 */ /* 0x000fe200078e00ff */
[----:B------:R-:W-:Y:S01]  /*6410*/  @!P1 STS [R21+0x30], R16 ;  /* 0x0000301015009388 */ /* 0x000fe20000000800 */
[----:B------:R-:W-:-:S02]  /*6420*/  IMAD.MOV.U32 R147, RZ, RZ, -0x800000 ;  /* 0xff800000ff937424 */ /* 0x000fc400078e00ff */
[----:B------:R-:W-:Y:S01]  /*6430*/  IMAD.MOV.U32 R148, RZ, RZ, -0x800000 ;  /* 0xff800000ff947424 */ /* 0x000fe200078e00ff */
[----:B------:R-:W-:Y:S01]  /*6440*/  BAR.SYNC.DEFER_BLOCKING 0x0 ;  /* 0x0000000000007b1d */ /* 0x000fe20000010000 */
[----:B------:R-:W-:Y:S02]  /*6450*/  IMAD.MOV.U32 R117, RZ, RZ, -0x800000 ;  /* 0xff800000ff757424 */ /* 0x000fe400078e00ff */
[----:B------:R-:W-:Y:S02]  /*6460*/  IMAD.MOV.U32 R118, RZ, RZ, -0x800000 ;  /* 0xff800000ff767424 */ /* 0x000fe400078e00ff */
[----:B------:R-:W-:Y:S02]  /*6470*/  IMAD.MOV.U32 R119, RZ, RZ, -0x800000 ;  /* 0xff800000ff777424 */ /* 0x000fe400078e00ff */
[----:B------:R-:W-:Y:S02]  /*6480*/  IMAD.MOV.U32 R120, RZ, RZ, -0x800000 ;  /* 0xff800000ff787424 */ /* 0x000fe400078e00ff */
[----:B------:R-:W-:-:S02]  /*6490*/  IMAD.MOV.U32 R125, RZ, RZ, -0x800000 ;  /* 0xff800000ff7d7424 */ /* 0x000fc400078e00ff */
[----:B------:R-:W-:Y:S02]  /*64a0*/  IMAD.MOV.U32 R126, RZ, RZ, -0x800000 ;  /* 0xff800000ff7e7424 */ /* 0x000fe400078e00ff */
[----:B------:R-:W-:Y:S02]  /*64b0*/  IMAD.MOV.U32 R127, RZ, RZ, -0x800000 ;  /* 0xff800000ff7f7424 */ /* 0x000fe400078e00ff */
[----:B------:R-:W-:Y:S02]  /*64c0*/  IMAD.MOV.U32 R128, RZ, RZ, -0x800000 ;  /* 0xff800000ff807424 */ /* 0x000fe400078e00ff */
[----:B------:R-:W-:Y:S02]  /*64d0*/  IMAD.MOV.U32 R157, RZ, RZ, -0x800000 ;  /* 0xff800000ff9d7424 */ /* 0x000fe400078e00ff */
[----:B------:R-:W-:Y:S02]  /*64e0*/  IMAD.MOV.U32 R22, RZ, RZ, -0x800000 ;  /* 0xff800000ff167424 */ /* 0x000fe400078e00ff */
[----:B------:R-:W-:-:S02]  /*64f0*/  IMAD.MOV.U32 R93, RZ, RZ, -0x800000 ;  /* 0xff800000ff5d7424 */ /* 0x000fc400078e00ff */
[----:B------:R-:W-:Y:S01]  /*6500*/  IMAD.MOV.U32 R94, RZ, RZ, -0x800000 ;  /* 0xff800000ff5e7424 */ /* 0x000fe200078e00ff */
[----:B------:R-:W0:Y:S01]  /*6510*/  @!P6 LDS R6, [R0.X4+0x40] ;  /* 0x000040000006e984 */ /* 0x000e220000004800 */
[----:B------:R-:W-:Y:S02]  /*6520*/  IMAD.MOV.U32 R95, RZ, RZ, -0x800000 ;  /* 0xff800000ff5f7424 */ /* 0x000fe400078e00ff */
[----:B------:R-:W-:Y:S01]  /*6530*/  IMAD.MOV.U32 R96, RZ, RZ, -0x800000 ;  /* 0xff800000ff607424 */ /* 0x000fe200078e00ff */
[----:B------:R-:W1:Y:S01]  /*6540*/  @!P6 LDS R5, [R0.X4] ;  /* 0x000000000005e984 */ /* 0x000e620000004800 */
[----:B------:R-:W-:Y:S02]  /*6550*/  IMAD.MOV.U32 R109, RZ, RZ, -0x800000 ;  /* 0xff800000ff6d7424 */ /* 0x000fe400078e00ff */
[----:B------:R-:W-:Y:S01]  /*6560*/  IMAD.MOV.U32 R110, RZ, RZ, -0x800000 ;  /* 0xff800000ff6e7424 */ /* 0x000fe200078e00ff */
[----:B------:R-:W-:Y:S01]  /*6570*/  @!P6 LDS R4, [R0.X4+0x20] ;  /* 0x000020000004e984 */ /* 0x000fe20000004800 */
[----:B------:R-:W-:-:S02]  /*6580*/  IMAD.MOV.U32 R111, RZ, RZ, -0x800000 ;  /* 0xff800000ff6f7424 */ /* 0x000fc400078e00ff */
[----:B------:R-:W-:Y:S02]  /*6590*/  IMAD.MOV.U32 R112, RZ, RZ, -0x800000 ;  /* 0xff800000ff707424 */ /* 0x000fe400078e00ff */
[----:B------:R-:W-:Y:S02]  /*65a0*/  IMAD.MOV.U32 R101, RZ, RZ, -0x800000 ;  /* 0xff800000ff657424 */ /* 0x000fe400078e00ff */
[----:B------:R-:W-:Y:S02]  /*65b0*/  IMAD.MOV.U32 R102, RZ, RZ, -0x800000 ;  /* 0xff800000ff667424 */ /* 0x000fe400078e00ff */
[----:B------:R-:W-:Y:S02]  /*65c0*/  IMAD.MOV.U32 R103, RZ, RZ, -0x800000 ;  /* 0xff800000ff677424 */ /* 0x000fe400078e00ff */
[----:B------:R-:W-:Y:S02]  /*65d0*/  IMAD.MOV.U32 R104, RZ, RZ, -0x800000 ;  /* 0xff800000ff687424 */ /* 0x000fe400078e00ff */
        /* <DEDUP_REMOVED lines=9> */
[----:B------:R-:W-:Y:S01]  /*6670*/  IMAD.MOV.U32 R114, RZ, RZ, 0x7f800000 ;  /* 0x7f800000ff727424 */ /* 0x000fe200078e00ff */
[----:B0-----:R-:W0:Y:S01]  /*6680*/  SHFL.BFLY PT, R9, R6, 0x2, 0x1f ;  /* 0x0c401f0006097f89 */ /* 0x001e2200000e0000 */
[----:B------:R-:W-:Y:S02]  /*6690*/  IMAD.MOV.U32 R115, RZ, RZ, 0x7f800000 ;  /* 0x7f800000ff737424 */ /* 0x000fe400078e00ff */
[----:B------:R-:W-:Y:S01]  /*66a0*/  IMAD.MOV.U32 R116, RZ, RZ, 0x7f800000 ;  /* 0x7f800000ff747424 */ /* 0x000fe200078e00ff */
[----:B-1----:R-:W1:Y:S01]  /*66b0*/  SHFL.BFLY PT, R8, R5, 0x2, 0x1f ;  /* 0x0c401f0005087f89 */ /* 0x002e6200000e0000 */
        /* <DEDUP_REMOVED lines=10> */
[----:B0-----:R-:W-:Y:S01]  /*6760*/  FADD R10, R6, R9 ;  /* 0x00000009060a7221 */ /* 0x001fe20000000000 */
[----:B------:R-:W-:Y:S02]  /*6770*/  IMAD.MOV.U32 R129, RZ, RZ, 0x7f800000 ;  /* 0x7f800000ff817424 */ /* 0x000fe400078e00ff */
[----:B------:R-:W-:Y:S01]  /*6780*/  IMAD.MOV.U32 R130, RZ, RZ, 0x7f800000 ;  /* 0x7f800000ff827424 */ /* 0x000fe200078e00ff */
[C---:B------:R-:W-:Y:S01]  /*6790*/  FMUL R7, R10.reuse, 0.25 ;  /* 0x3e8000000a077820 */ /* 0x040fe20000400000 */
[C---:B------:R-:W-:Y:S01]  /*67a0*/  FSETP.GEU.AND P3, PT, |R10|.reuse, 1.175494350822287508e-38, PT ;  /* 0x008000000a00780b */ /* 0x040fe20003f6e200 */
[----:B------:R-:W0:Y:S01]  /*67b0*/  SHFL.BFLY PT, R13, R10, 0x1, 0x1f ;  /* 0x0c201f000a0d7f89 */ /* 0x000e2200000e0000 */
[----:B------:R-:W-:Y:S01]  /*67c0*/  FSETP.GT.AND P2, PT, |R10|, 8.50705917302346158658e+37, PT ;  /* 0x7e8000000a00780b */ /* 0x000fe20003f44200 */
[----:B-1----:R-:W-:Y:S01]  /*67d0*/  FADD R8, -R5, R8 ;  /* 0x0000000805087221 */ /* 0x002fe20000000100 */
[----:B------:R-:W-:-:S02]  /*67e0*/  IMAD.MOV.U32 R131, RZ, RZ, 0x7f800000 ;  /* 0x7f800000ff837424 */ /* 0x000fc400078e00ff */
[----:B------:R-:W-:Y:S01]  /*67f0*/  FSEL R11, R7, R10, P2 ;  /* 0x0000000a070b7208 */ /* 0x000fe20001000000 */
[----:B------:R-:W-:Y:S01]  /*6800*/  IMAD.MOV.U32 R156, RZ, RZ, 0x7f800000 ;  /* 0x7f800000ff9c7424 */ /* 0x000fe200078e00ff */
[----:B------:R-:W1:Y:S05]  /*6810*/  SHFL.BFLY PT, R7, R4, 0x2, 0x1f ;  /* 0x0c401f0004077f89 */ /* 0x000e6a00000e0000 */
[----:B------:R-:W-:Y:S02]  /*6820*/  @!P3 FMUL R11, R11, 16777216 ;  /* 0x4b8000000b0bb820 */ /* 0x000fe40000400000 */
[----:B------:R-:W-:Y:S01]  /*6830*/  @P2 FMUL R9, R9, 0.25 ;  /* 0x3e80000009092820 */ /* 0x000fe20000400000 */
[C---:B------:R-:W-:Y:S01]  /*6840*/  FSETP.NEU.AND P2, PT, R10.reuse, RZ, PT ;  /* 0x000000ff0a00720b */ /* 0x040fe20003f4d000 */
[----:B------:R-:W2:Y:S02]  /*6850*/  MUFU.RCP R12, R11 ;  /* 0x0000000b000c7308 */ /* 0x000ea40000001000 */
[----:B------:R-:W-:Y:S01]  /*6860*/  @!P3 FMUL R9, R9, 16777216 ;  /* 0x4b8000000909b820 */ /* 0x000fe20000400000 */
[----:B0-----:R-:W-:-:S04]  /*6870*/  FADD R15, R10, R13 ;  /* 0x0000000d0a0f7221 */ /* 0x001fc80000000000 */
[C---:B------:R-:W-:Y:S01]  /*6880*/  FMUL R14, R15.reuse, 0.25 ;  /* 0x3e8000000f0e7820 */ /* 0x040fe20000400000 */
[----:B------:R-:W-:Y:S01]  /*6890*/  FSETP.GEU.AND P3, PT, |R15|, 1.175494350822287508e-38, PT ;  /* 0x008000000f00780b */ /* 0x000fe20003f6e200 */
[----:B-1----:R-:W-:Y:S01]  /*68a0*/  FADD R7, R4, R7 ;  /* 0x0000000704077221 */ /* 0x002fe20000000000 */
[----:B--2---:R-:W-:Y:S01]  /*68b0*/  FMUL R12, R12, R9 ;  /* 0x000000090c0c7220 */ /* 0x004fe20000400000 */
[----:B------:R-:W-:-:S04]  /*68c0*/  FMUL R9, R8, R8 ;  /* 0x0000000808097220 */ /* 0x000fc80000400000 */
[----:B------:R-:W-:Y:S01]  /*68d0*/  FSEL R12, R12, RZ, P2 ;  /* 0x000000ff0c0c7208 */ /* 0x000fe20001000000 */
[----:B------:R-:W-:Y:S01]  /*68e0*/  FMUL R9, R6, R9 ;  /* 0x0000000906097220 */ /* 0x000fe20000400000 */
[----:B------:R-:W-:-:S03]  /*68f0*/  FSETP.GT.AND P2, PT, |R15|, 8.50705917302346158658e+37, PT ;  /* 0x7e8000000f00780b */ /* 0x000fc60003f44200 */
[----:B------:R-:W-:Y:S01]  /*6900*/  FFMA R5, R8, R12, R5 ;  /* 0x0000000c08057223 */ /* 0x000fe20000000005 */
[----:B------:R-:W-:Y:S01]  /*6910*/  FSEL R14, R14, R15, P2 ;  /* 0x0000000f0e0e7208 */ /* 0x000fe20001000000 */
[----:B------:R-:W-:-:S03]  /*6920*/  FFMA R7, R12, R9, R7 ;  /* 0x000000090c077223 */ /* 0x000fc60000000007 */
[----:B------:R-:W0:Y:S01]  /*6930*/  SHFL.BFLY PT, R4, R5, 0x1, 0x1f ;  /* 0x0c201f0005047f89 */ /* 0x000e2200000e0000 */
[----:B------:R-:W-:-:S03]  /*6940*/  @!P3 FMUL R14, R14, 16777216 ;  /* 0x4b8000000e0eb820 */ /* 0x000fc60000400000 */
[----:B------:R-:W1:Y:S01]  /*6950*/  SHFL.BFLY PT, R6, R7, 0x1, 0x1f ;  /* 0x0c201f0007067f89 */ /* 0x000e6200000e0000 */
[----:B------:R-:W-:Y:S01]  /*6960*/  @P2 FMUL R13, R13, 0.25 ;  /* 0x3e8000000d0d2820 */ /* 0x000fe20000400000 */
[C---:B------:R-:W-:Y:S01]  /*6970*/  LOP3.LUT P2, RZ, R0.reuse, 0x3, RZ, 0xc0, !PT ;  /* 0x0000000300ff7812 */ /* 0x040fe2000784c0ff */
[----:B------:R-:W2:Y:S02]  /*6980*/  MUFU.RCP R14, R14 ;  /* 0x0000000e000e7308 */ /* 0x000ea40000001000 */
[----:B------:R-:W-:Y:S01]  /*6990*/  @!P3 FMUL R13, R13, 16777216 ;  /* 0x4b8000000d0db820 */ /* 0x000fe20000400000 */
[----:B------:R-:W-:Y:S02]  /*69a0*/  FSETP.NEU.AND P3, PT, R15, RZ, PT ;  /* 0x000000ff0f00720b */ /* 0x000fe40003f6d000 */
[----:B------:R-:W-:Y:S01]  /*69b0*/  ISETP.LT.AND P2, PT, R0, 0x8, !P2 ;  /* 0x000000080000780c */ /* 0x000fe20005741270 */
[----:B--2---:R-:W-:Y:S01]  /*69c0*/  FMUL R13, R14, R13 ;  /* 0x0000000d0e0d7220 */ /* 0x004fe20000400000 */
[----:B0-----:R-:W-:-:S11]  /*69d0*/  FADD R4, -R5, R4 ;  /* 0x0000000405047221 */ /* 0x001fd60000000100 */
[----:B------:R-:W-:Y:S01]  /*69e0*/  @P2 STS [R0.X4+0x40], R15 ;  /* 0x0000400f00002388 */ /* 0x000fe20000004800 */
[----:B------:R-:W-:Y:S01]  /*69f0*/  FMUL R9, R4, R4 ;  /* 0x0000000404097220 */ /* 0x000fe20000400000 */
[----:B------:R-:W-:Y:S01]  /*6a00*/  FSEL R13, R13, RZ, P3 ;  /* 0x000000ff0d0d7208 */ /* 0x000fe20001800000 */
[----:B-1----:R-:W-:Y:S01]  /*6a10*/  FADD R6, R7, R6 ;  /* 0x0000000607067221 */ /* 0x002fe20000000000 */
[----:B------:R-:W-:Y:S01]  /*6a20*/  IMAD.MOV.U32 R7, RZ, RZ, 0x39aaaaab ;  /* 0x39aaaaabff077424 */ /* 0x000fe200078e00ff */
[----:B------:R-:W-:Y:S01]  /*6a30*/  FMUL R9, R10, R9 ;  /* 0x000000090a097220 */ /* 0x000fe20000400000 */
[----:B------:R-:W-:Y:S01]  /*6a40*/  ISETP.GE.AND P3, PT, R154, 0x1010, PT ;  /* 0x000010109a00780c */ /* 0x000fe20003f66270 */
[----:B------:R-:W-:Y:S02]  /*6a50*/  FFMA R5, R4, R13, R5 ;  /* 0x0000000d04057223 */ /* 0x000fe40000000005 */
[----:B------:R-:W-:-:S03]  /*6a60*/  FFMA R9, R13, R9, R6 ;  /* 0x000000090d097223 */ /* 0x000fc60000000006 */
[----:B------:R-:W-:Y:S04]  /*6a70*/  @P2 STS [R0.X4], R5 ;  /* 0x0000000500002388 */ /* 0x000fe80000004800 */
[----:B------:R-:W-:Y:S04]  /*6a80*/  @P2 STS [R0.X4+0x20], R9 ;  /* 0x0000200900002388 */ /* 0x000fe80000004800 */
[----:B------:R-:W-:Y:S06]  /*6a90*/  BAR.SYNC.DEFER_BLOCKING 0x0 ;  /* 0x0000000000007b1d */ /* 0x000fec0000010000 */
[----:B------:R-:W0:Y:S04]  /*6aa0*/  LDS R4, [0x20] ;  /* 0x00002000ff047984 */ /* 0x000e280000000800 */
[----:B------:R-:W1:Y:S04]  /*6ab0*/  LDS R6, [0x30] ;  /* 0x00003000ff067984 */ /* 0x000e680000000800 */
[----:B------:R-:W2:Y:S04]  /*6ac0*/  LDS R149, [RZ] ;  /* 0x00000000ff957984 */ /* 0x000ea80000000800 */
[----:B------:R-:W3:Y:S01]  /*6ad0*/  LDS R150, [0x10] ;  /* 0x00001000ff967984 */ /* 0x000ee20000000800 */
[-C--:B0-----:R-:W-:Y:S01]  /*6ae0*/  FFMA R4, R4, R7.reuse, 9.9999999747524270788e-07 ;  /* 0x358637bd04047423 */ /* 0x081fe20000000007 */
[----:B-1----:R-:W-:-:S03]  /*6af0*/  FFMA R6, R6, R7, 9.9999999747524270788e-07 ;  /* 0x358637bd06067423 */ /* 0x002fc60000000007 */
[----:B------:R0:W1:Y:S08]  /*6b00*/  MUFU.RSQ R153, R4 ;  /* 0x0000000400997308 */ /* 0x0000700000001400 */
[----:B--23--:R0:W4:Y:S02]  /*6b10*/  MUFU.RSQ R155, R6 ;  /* 0x00000006009b7308 */ /* 0x00c1240000001400 */
.L_x_4:
[----:B------:R-:W-:Y:S01]  /*6b20*/  LOP3.LUT R61, R159, R3, RZ, 0xfc, !PT ;  /* 0x000000039f3d7212 */ /* 0x000fe200078efcff */
[----:B------:R-:W-:Y:S01]  /*6b30*/  IMAD.MOV.U32 R134, RZ, RZ, 0x2 ;  /* 0x00000002ff867424 */ /* 0x000fe200078e00ff */
[----:B------:R-:W-:Y:S01]  /*6b40*/  CS2R R48, SRZ ;  /* 0x0000000000307805 */ /* 0x000fe2000001ff00 */
[----:B------:R-:W-:Y:S01]  /*6b50*/  CS2R R50, SRZ ;  /* 0x0000000000327805 */ /* 0x000fe2000001ff00 */
[----:B------:R-:W-:Y:S01]  /*6b60*/  ISETP.LT.U32.AND P4, PT, R61, 0xc00, PT ;  /* 0x00000c003d00780c */ /* 0x000fe20003f81070 */
[----:B------:R-:W-:-:S03]  /*6b70*/  IMAD R61, R2, 0x1800, R61 ;  /* 0x00001800023d7824 */ /* 0x000fc600078e023d */
[----:B------:R-:W-:Y:S01]  /*6b80*/  ISETP.LT.U32.AND.EX P4, PT, R135, RZ, !P0, P4 ;  /* 0x000000ff8700720c */ /* 0x000fe20004781140 */
[----:B0-----:R-:W-:Y:S01]  /*6b90*/  IMAD.WIDE R4, R61, R134, c[0x0][0x160] ;  /* 0x000058003d047625 */ /* 0x001fe200078e0286 */
[----:B------:R-:W-:Y:S01]  /*6ba0*/  LOP3.LUT R7, R159, 0x8, R3, 0xfe, !PT ;  /* 0x000000089f077812 */ /* 0x000fe200078efe03 */
[----:B------:R-:W-:Y:S01]  /*6bb0*/  CS2R R64, SRZ ;  /* 0x0000000000407805 */ /* 0x000fe2000001ff00 */
[----:B------:R-:W-:-:S03]  /*6bc0*/  CS2R R66, SRZ ;  /* 0x0000000000427805 */ /* 0x000fc6000001ff00 */
[----:B------:R-:W-:-:S06]  /*6bd0*/  IMAD R63, R2, 0x1800, R7 ;  /* 0x00001800023f7824 */ /* 0x000fcc00078e0207 */
[----:B------:R0:W2:Y:S01]  /*6be0*/  @P4 LDG.E.EF.128 R48, [R4.64] ;  /* 0x0000000604304981 */ /* 0x0000a2000c0e1d00 */
[----:B------:R-:W-:-:S05]  /*6bf0*/  IMAD.WIDE R6, R63, R134, c[0x0][0x160] ;  /* 0x000058003f067625 */ /* 0x000fca00078e0286 */
[----:B------:R3:W5:Y:S01]  /*6c00*/  @P4 LDG.E.EF.128 R64, [R6.64] ;  /* 0x0000000606404981 */ /* 0x000762000c0e1d00 */
[----:B------:R-:W-:Y:S02]  /*6c10*/  IADD3 R10, P5, R20, R159, RZ ;  /* 0x0000009f140a7210 */ /* 0x000fe40007fbe0ff */
[----:B------:R-:W-:-:S03]  /*6c20*/  LOP3.LUT R158, R159, R20, RZ, 0xfc, !PT ;  /* 0x000000149f9e7212 */ /* 0x000fc600078efcff */
[----:B------:R-:W-:Y:S01]  /*6c30*/  IMAD.X R11, RZ, RZ, R135, P5 ;  /* 0x000000ffff0b7224 */ /* 0x000fe200028e0687 */
[----:B0-----:R-:W-:-:S04]  /*6c40*/  LEA R4, P5, R158, c[0x0][0x170], 0x1 ;  /* 0x00005c009e047a11 */ /* 0x001fc800078a08ff */
[C---:B------:R-:W-:Y:S02]  /*6c50*/  LEA.HI.X R5, R158.reuse, c[0x0][0x174], R135, 0x1, P5 ;  /* 0x00005d009e057a11 */ /* 0x040fe400028f0c87 */
[----:B------:R-:W-:-:S03]  /*6c60*/  LEA R8, P5, R158, c[0x0][0x168], 0x2 ;  /* 0x00005a009e087a11 */ /* 0x000fc600078a10ff */
[----:B----4-:R0:W4:Y:S01]  /*6c70*/  LDG.E.EL.128 R12, [R4.64+0x1800] ;  /* 0x00180006040c7981 */ /* 0x010122000c2e1d00 */
[----:B------:R-:W-:-:S03]  /*6c80*/  LEA.HI.X R9, R158, c[0x0][0x16c], R135, 0x2, P5 ;  /* 0x00005b009e097a11 */ /* 0x000fc600028f1487 */
[----:B------:R0:W4:Y:S01]  /*6c90*/  LDG.E.EL.128 R16, [R4.64] ;  /* 0x0000000604107981 */ /* 0x000122000c2e1d00 */
[----:B------:R-:W-:-:S03]  /*6ca0*/  LEA R68, P5, R10, c[0x0][0x168], 0x2 ;  /* 0x00005a000a447a11 */ /* 0x000fc600078a10ff */
[----:B------:R1:W4:Y:S01]  /*6cb0*/  LDG.E.EL.128 R24, [R8.64+0x3000] ;  /* 0x0030000608187981 */ /* 0x000322000c2e1d00 */
[----:B------:R-:W-:-:S03]  /*6cc0*/  LEA.HI.X R69, R10, c[0x0][0x16c], R11, 0x2, P5 ;  /* 0x00005b000a457a11 */ /* 0x000fc600028f140b */
[----:B------:R1:W4:Y:S04]  /*6cd0*/  LDG.E.EL.128 R28, [R8.64] ;  /* 0x00000006081c7981 */ /* 0x000328000c2e1d00 */
[----:B------:R1:W4:Y:S04]  /*6ce0*/  LDG.E.EL.128 R32, [R68.64+0x3010] ;  /* 0x0030100644207981 */ /* 0x000328000c2e1d00 */
[----:B------:R2:W4:Y:S01]  /*6cf0*/  LDG.E.EL.128 R36, [R68.64+0x10] ;  /* 0x0000100644247981 */ /* 0x000522000c2e1d00 */
[C---:B------:R-:W-:Y:S01]  /*6d00*/  LEA R52, P5, R10.reuse, c[0x0][0x170], 0x1 ;  /* 0x00005c000a347a11 */ /* 0x040fe200078a08ff */
[----:B0-----:R-:W-:Y:S01]  /*6d10*/  CS2R R4, SRZ ;  /* 0x0000000000047805 */ /* 0x001fe2000001ff00 */
[----:B------:R-:W-:Y:S01]  /*6d20*/  LOP3.LUT R159, R159, 0x400, R20, 0xfe, !PT ;  /* 0x000004009f9f7812 */ /* 0x000fe200078efe14 */
[----:B---3--:R-:W-:Y:S01]  /*6d30*/  CS2R R6, SRZ ;  /* 0x0000000000067805 */ /* 0x008fe2000001ff00 */
[----:B------:R-:W-:Y:S01]  /*6d40*/  LEA.HI.X R53, R10, c[0x0][0x174], R11, 0x1, P5 ;  /* 0x00005d000a357a11 */ /* 0x000fe200028f0c0b */
[----:B-1----:R-:W-:Y:S01]  /*6d50*/  CS2R R8, SRZ ;  /* 0x0000000000087805 */ /* 0x002fe2000001ff00 */
[----:B------:R-:W-:Y:S01]  /*6d60*/  ISETP.GE.U32.AND P5, PT, R159, 0xc00, PT ;  /* 0x00000c009f00780c */ /* 0x000fe20003fa6070 */
[----:B------:R-:W-:-:S03]  /*6d70*/  CS2R R10, SRZ ;  /* 0x00000000000a7805 */ /* 0x000fc6000001ff00 */
[----:B------:R-:W-:Y:S01]  /*6d80*/  ISETP.GE.U32.AND.EX P5, PT, R135, RZ, PT, P5 ;  /* 0x000000ff8700720c */ /* 0x000fe20003fa6150 */
[----:B------:R-:W-:Y:S01]  /*6d90*/  CS2R R40, SRZ ;  /* 0x0000000000287805 */ /* 0x000fe2000001ff00 */
[----:B------:R-:W-:Y:S01]  /*6da0*/  CS2R R42, SRZ ;  /* 0x00000000002a7805 */ /* 0x000fe2000001ff00 */
[----:B------:R-:W-:Y:S01]  /*6db0*/  CS2R R44, SRZ ;  /* 0x00000000002c7805 */ /* 0x000fe2000001ff00 */
[----:B------:R-:W-:-:S09]  /*6dc0*/  CS2R R46, SRZ ;  /* 0x00000000002e7805 */ /* 0x000fd2000001ff00 */
[----:B------:R0:W3:Y:S04]  /*6dd0*/  @!P5 LDG.E.EL.128 R4, [R52.64+0x2000] ;  /* 0x002000063404d981 */ /* 0x0000e8000c2e1d00 */
[----:B------:R0:W3:Y:S04]  /*6de0*/  @!P5 LDG.E.EL.128 R8, [R52.64+0x800] ;  /* 0x000800063408d981 */ /* 0x0000e8000c2e1d00 */
[----:B------:R1:W3:Y:S04]  /*6df0*/  @!P5 LDG.E.EL.128 R40, [R68.64+0x4010] ;  /* 0x004010064428d981 */ /* 0x0002e8000c2e1d00 */
[----:B------:R1:W3:Y:S01]  /*6e00*/  @!P5 LDG.E.EL.128 R44, [R68.64+0x1010] ;  /* 0x00101006442cd981 */ /* 0x0002e2000c2e1d00 */
[----:B------:R-:W-:Y:S01]  /*6e10*/  IADD3 R71, R61, 0xc00, RZ ;  /* 0x00000c003d477810 */ /* 0x000fe20007ffe0ff */
[----:B0-----:R-:W-:Y:S01]  /*6e20*/  CS2R R52, SRZ ;  /* 0x0000000000347805 */ /* 0x001fe2000001ff00 */
[----:B------:R-:W-:Y:S01]  /*6e30*/  IADD3 R73, R63, 0xc00, RZ ;  /* 0x00000c003f497810 */ /* 0x000fe20007ffe0ff */
[----:B------:R-:W-:Y:S01]  /*6e40*/  CS2R R54, SRZ ;  /* 0x0000000000367805 */ /* 0x000fe2000001ff00 */
[----:B------:R-:W-:Y:S01]  /*6e50*/  CS2R R56, SRZ ;  /* 0x0000000000387805 */ /* 0x000fe2000001ff00 */
[----:B------:R-:W-:Y:S01]  /*6e60*/  CS2R R58, SRZ ;  /* 0x00000000003a7805 */ /* 0x000fe2000001ff00 */
[----:B------:R-:W-:Y:S01]  /*6e70*/  CS2R R60, SRZ ;  /* 0x00000000003c7805 */ /* 0x000fe2000001ff00 */
[----:B------:R-:W-:Y:S01]  /*6e80*/  CS2R R62, SRZ ;  /* 0x00000000003e7805 */ /* 0x000fe2000001ff00 */
[----:B------:R-:W-:-:S03]  /*6e90*/  IMAD.WIDE R70, R71, R134, c[0x0][0x160] ;  /* 0x0000580047467625 */ /* 0x000fc600078e0286 */
[----:B------:R1:W3:Y:S01]  /*6ea0*/  @!P5 LDG.E.EL.128 R56, [R68.64+0x4000] ;  /* 0x004000064438d981 */ /* 0x0002e2000c2e1d00 */
[----:B------:R-:W-:-:S03]  /*6eb0*/  IMAD.WIDE R72, R73, R134, c[0x0][0x160] ;  /* 0x0000580049487625 */ /* 0x000fc600078e0286 */
[----:B------:R1:W3:Y:S04]  /*6ec0*/  @!P5 LDG.E.EL.128 R60, [R68.64+0x1000] ;  /* 0x00100006443cd981 */ /* 0x0002e8000c2e1d00 */
[----:B------:R0:W3:Y:S01]  /*6ed0*/  @P4 LDG.E.EF.128 R52, [R72.64] ;  /* 0x0000000648344981 */ /* 0x0000e2000c0e1d00 */
[C---:B--2---:R-:W-:Y:S01]  /*6ee0*/  PRMT R74, R48.reuse, 0x7632, R74 ;  /* 0x00007632304a7816 */ /* 0x044fe2000000004a */
[----:B------:R-:W-:Y:S01]  /*6ef0*/  IMAD.U32 R80, R48, 0x10000, RZ ;  /* 0x0001000030507824 */ /* 0x000fe200078e00ff */
[C---:B------:R-:W-:Y:S01]  /*6f00*/  PRMT R75, R49.reuse, 0x7632, R75 ;  /* 0x00007632314b7816 */ /* 0x040fe2000000004b */
[----:B------:R-:W-:Y:S01]  /*6f10*/  IMAD.U32 R82, R49, 0x10000, RZ ;  /* 0x0001000031527824 */ /* 0x000fe200078e00ff */
[C---:B------:R-:W-:Y:S01]  /*6f20*/  PRMT R76, R50.reuse, 0x7632, R76 ;  /* 0x00007632324c7816 */ /* 0x040fe2000000004c */
[----:B------:R-:W-:Y:S01]  /*6f30*/  IMAD.U32 R160, R50, 0x10000, RZ ;  /* 0x0001000032a07824 */ /* 0x000fe200078e00ff */
[C---:B------:R-:W-:Y:S01]  /*6f40*/  PRMT R77, R51.reuse, 0x7632, R77 ;  /* 0x00007632334d7816 */ /* 0x040fe2000000004d */
[----:B------:R-:W-:Y:S01]  /*6f50*/  IMAD.U32 R164, R51, 0x10000, RZ ;  /* 0x0001000033a47824 */ /* 0x000fe200078e00ff */
[----:B------:R-:W-:Y:S01]  /*6f60*/  CS2R R48, SRZ ;  /* 0x0000000000307805 */ /* 0x000fe2000001ff00 */
[----:B------:R-:W-:Y:S01]  /*6f70*/  CS2R R50, SRZ ;  /* 0x0000000000327805 */ /* 0x000fe2000001ff00 */
[C---:B-----5:R-:W-:Y:S01]  /*6f80*/  PRMT R78, R64.reuse, 0x7632, R78 ;  /* 0x00007632404e7816 */ /* 0x060fe2000000004e */
[----:B------:R-:W-:Y:S01]  /*6f90*/  IMAD.U32 R166, R64, 0x10000, RZ ;  /* 0x0001000040a67824 */ /* 0x000fe200078e00ff */
[C---:B------:R-:W-:Y:S01]  /*6fa0*/  PRMT R64, R65.reuse, 0x7632, R64 ;  /* 0x0000763241407816 */ /* 0x040fe20000000040 */
[----:B------:R-:W-:Y:S01]  /*6fb0*/  IMAD.U32 R168, R65, 0x10000, RZ ;  /* 0x0001000041a87824 */ /* 0x000fe200078e00ff */
[C---:B------:R-:W-:Y:S01]  /*6fc0*/  PRMT R65, R66.reuse, 0x7632, R65 ;  /* 0x0000763242417816 */ /* 0x040fe20000000041 */
[----:B------:R2:W5:Y:S01]  /*6fd0*/  @P4 LDG.E.EF.128 R48, [R70.64] ;  /* 0x0000000646304981 */ /* 0x000562000c0e1d00 */
[----:B------:R-:W-:Y:S01]  /*6fe0*/  IMAD.U32 R170, R66, 0x10000, RZ ;  /* 0x0001000042aa7824 */ /* 0x000fe200078e00ff */
[----:B------:R-:W-:Y:S01]  /*6ff0*/  PRMT R66, R67, 0x7632, R66 ;  /* 0x0000763243427816 */ /* 0x000fe20000000042 */
[----:B------:R-:W-:-:S02]  /*7000*/  IMAD.U32 R84, R74, 0x10000, RZ ;  /* 0x000100004a547824 */ /* 0x000fc400078e00ff */
[----:B------:R-:W-:Y:S01]  /*7010*/  IMAD.U32 R86, R75, 0x10000, RZ ;  /* 0x000100004b567824 */ /* 0x000fe200078e00ff */
[C---:B------:R-:W-:Y:S01]  /*7020*/  FADD R74, -R149.reuse, R80 ;  /* 0x00000050954a7221 */ /* 0x040fe20000000100 */
[----:B------:R-:W-:Y:S01]  /*7030*/  IMAD.U32 R162, R76, 0x10000, RZ ;  /* 0x000100004ca27824 */ /* 0x000fe200078e00ff */
[----:B------:R-:W-:Y:S01]  /*7040*/  FADD R76, -R149, R160 ;  /* 0x000000a0954c7221 */ /* 0x000fe20000000100 */
[----:B------:R-:W-:Y:S01]  /*7050*/  IMAD.U32 R172, R67, 0x10000, RZ ;  /* 0x0001000043ac7824 */ /* 0x000fe200078e00ff */
[C---:B--2---:R-:W-:Y:S01]  /*7060*/  FADD R70, -R149.reuse, R164 ;  /* 0x000000a495467221 */ /* 0x044fe20000000100 */
[----:B------:R-:W-:Y:S01]  /*7070*/  IMAD.U32 R164, R78, 0x10000, RZ ;  /* 0x000100004ea47824 */ /* 0x000fe200078e00ff */
[----:B------:R-:W-:Y:S01]  /*7080*/  FADD R78, -R149, R168 ;  /* 0x000000a8954e7221 */ /* 0x000fe20000000100 */
[----:B------:R-:W-:Y:S01]  /*7090*/  IMAD.U32 R160, R77, 0x10000, RZ ;  /* 0x000100004da07824 */ /* 0x000fe200078e00ff */
[C---:B------:R-:W-:Y:S01]  /*70a0*/  FADD R80, -R149.reuse, R84 ;  /* 0x0000005495507221 */ /* 0x040fe20000000100 */
[----:B------:R-:W-:Y:S01]  /*70b0*/  IMAD.U32 R64, R64, 0x10000, RZ ;  /* 0x0001000040407824 */ /* 0x000fe200078e00ff */
[----:B0-----:R-:W-:Y:S01]  /*70c0*/  FADD R72, -R149, R166 ;  /* 0x000000a695487221 */ /* 0x001fe20000000100 */
[----:B------:R-:W-:Y:S01]  /*70d0*/  IMAD.U32 R168, R65, 0x10000, RZ ;  /* 0x0001000041a87824 */ /* 0x000fe200078e00ff */
[C---:B------:R-:W-:Y:S01]  /*70e0*/  FADD R84, -R149.reuse, R86 ;  /* 0x0000005695547221 */ /* 0x040fe20000000100 */
[----:B------:R-:W-:Y:S01]  /*70f0*/  IMAD.U32 R66, R66, 0x10000, RZ ;  /* 0x0001000042427824 */ /* 0x000fe200078e00ff */
[C---:B------:R-:W-:Y:S01]  /*7100*/  FADD R166, -R149.reuse, R170 ;  /* 0x000000aa95a67221 */ /* 0x040fe20000000100 */
[C---:B------:R-:W-:Y:S01]  /*7110*/  FADD R86, -R149.reuse, R162 ;  /* 0x000000a295567221 */ /* 0x040fe20000000100 */
[C---:B------:R-:W-:Y:S01]  /*7120*/  FADD R170, -R149.reuse, R172 ;  /* 0x000000ac95aa7221 */ /* 0x040fe20000000100 */
[C---:B------:R-:W-:Y:S01]  /*7130*/  FADD R162, -R149.reuse, R164 ;  /* 0x000000a495a27221 */ /* 0x040fe20000000100 */
[C---:B------:R-:W-:Y:S01]  /*7140*/  FADD R82, -R149.reuse, R82 ;  /* 0x0000005295527221 */ /* 0x040fe20000000100 */
[C---:B------:R-:W-:Y:S01]  /*7150*/  FADD R160, -R149.reuse, R160 ;  /* 0x000000a095a07221 */ /* 0x040fe20000000100 */
[C---:B------:R-:W-:Y:S01]  /*7160*/  FADD R164, -R149.reuse, R64 ;  /* 0x0000004095a47221 */ /* 0x040fe20000000100 */
[C---:B------:R-:W-:Y:S01]  /*7170*/  FADD R168, -R149.reuse, R168 ;  /* 0x000000a895a87221 */ /* 0x040fe20000000100 */
[----:B------:R-:W-:Y:S01]  /*7180*/  FADD R172, -R149, R66 ;  /* 0x0000004295ac7221 */ /* 0x000fe20000000100 */
[C---:B------:R-:W-:Y:S01]  /*7190*/  FMUL R64, R153.reuse, R74 ;  /* 0x0000004a99407220 */ /* 0x040fe20000400000 */
[C---:B-1----:R-:W-:Y:S01]  /*71a0*/  FMUL R68, R153.reuse, R76 ;  /* 0x0000004c99447220 */ /* 0x042fe20000400000 */
[C---:B------:R-:W-:Y:S01]  /*71b0*/  FMUL R74, R153.reuse, R78 ;  /* 0x0000004e994a7220 */ /* 0x040fe20000400000 */
[C---:B------:R-:W-:Y:S01]  /*71c0*/  FMUL R66, R153.reuse, R82 ;  /* 0x0000005299427220 */ /* 0x040fe20000400000 */
[C---:B------:R-:W-:Y:S01]  /*71d0*/  FMUL R70, R153.reuse, R70 ;  /* 0x0000004699467220 */ /* 0x040fe20000400000 */
[C---:B------:R-:W-:Y:S01]  /*71e0*/  FMUL R72, R153.reuse, R72 ;  /* 0x0000004899487220 */ /* 0x040fe20000400000 */
[C---:B------:R-:W-:Y:S01]  /*71f0*/  FMUL R76, R153.reuse, R166 ;  /* 0x000000a6994c7220 */ /* 0x040fe20000400000 */
[C---:B------:R-:W-:Y:S01]  /*7200*/  FMUL R78, R153.reuse, R170 ;  /* 0x000000aa994e7220 */ /* 0x040fe20000400000 */
[C---:B------:R-:W-:Y:S01]  /*7210*/  FMUL R65, R153.reuse, R80 ;  /* 0x0000005099417220 */ /* 0x040fe20000400000 */
[----:B------:R-:W-:Y:S01]  /*7220*/  BAR.SYNC.DEFER_BLOCKING 0x0 ;  /* 0x0000000000007b1d */ /* 0x000fe20000010000 */
[C---:B------:R-:W-:Y:S01]  /*7230*/  FMUL R67, R153.reuse, R84 ;  /* 0x0000005499437220 */ /* 0x040fe20000400000 */
[C---:B------:R-:W-:Y:S01]  /*7240*/  FMUL R69, R153.reuse, R86 ;  /* 0x0000005699457220 */ /* 0x040fe20000400000 */
[C---:B------:R-:W-:Y:S01]  /*7250*/  FMUL R71, R153.reuse, R160 ;  /* 0x000000a099477220 */ /* 0x040fe20000400000 */
[C---:B------:R-:W-:Y:S01]  /*7260*/  FMUL R73, R153.reuse, R162 ;  /* 0x000000a299497220 */ /* 0x040fe20000400000 */
[C---:B------:R-:W-:Y:S01]  /*7270*/  FMUL R75, R153.reuse, R164 ;  /* 0x000000a4994b7220 */ /* 0x040fe20000400000 */
[C---:B------:R-:W-:Y:S01]  /*7280*/  FMUL R77, R153.reuse, R168 ;  /* 0x000000a8994d7220 */ /* 0x040fe20000400000 */
[----:B------:R-:W-:Y:S01]  /*7290*/  FMUL R79, R153, R172 ;  /* 0x000000ac994f7220 */ /* 0x000fe20000400000 */
[----:B------:R-:W-:Y:S04]  /*72a0*/  STS.128 [R3.X4], R64 ;  /* 0x0000004003007388 */ /* 0x000fe80000004c00 */
[----:B------:R0:W-:Y:S04]  /*72b0*/  STS.128 [R3.X4+0x10], R68 ;  /* 0x0000104403007388 */ /* 0x0001e80000004c00 */
[----:B------:R-:W-:Y:S04]  /*72c0*/  STS.128 [R3.X4+0x20], R72 ;  /* 0x0000204803007388 */ /* 0x000fe80000004c00 */
[----:B------:R-:W-:Y:S04]  /*72d0*/  STS.128 [R3.X4+0x30], R76 ;  /* 0x0000304c03007388 */ /* 0x000fe80000004c00 */
[----:B------:R-:W-:Y:S01]  /*72e0*/  BAR.SYNC.DEFER_BLOCKING 0x0 ;  /* 0x0000000000007b1d */ /* 0x000fe20000010000 */
[----:B----4-:R-:W-:-:S05]  /*72f0*/  PRMT R160, R13, 0x7632, R160 ;  /* 0x000076320da07816 */ /* 0x010fca00000000a0 */
[----:B------:R-:W1:Y:S04]  /*7300*/  LDS.128 R80, [R20.X4] ;  /* 0x0000000014507984 */ /* 0x000e680000004c00 */
[----:B------:R-:W2:Y:S01]  /*7310*/  LDS.128 R84, [R20.X4+0x10] ;  /* 0x0000100014547984 */ /* 0x000ea20000004c00 */
[----:B------:R-:W-:Y:S01]  /*7320*/  PRMT R161, R17, 0x7632, R161 ;  /* 0x0000763211a17816 */ /* 0x000fe200000000a1 */
[----:B------:R-:W-:-:S04]  /*7330*/  IMAD.U32 R160, R160, 0x10000, RZ ;  /* 0x00010000a0a07824 */ /* 0x000fc800078e00ff */
[----:B------:R-:W-:Y:S01]  /*7340*/  IMAD.U32 R162, R161, 0x10000, RZ ;  /* 0x00010000a1a27824 */ /* 0x000fe200078e00ff */
[----:B------:R-:W-:-:S03]  /*7350*/  FADD R27, R27, R160 ;  /* 0x000000a01b1b7221 */ /* 0x000fc60000000000 */
[----:B0-----:R-:W-:Y:S01]  /*7360*/  FADD R70, R31, R162 ;  /* 0x000000a21f467221 */ /* 0x001fe20000000000 */
[----:B------:R-:W-:Y:S01]  /*7370*/  FADD R68, R27, 1 ;  /* 0x3f8000001b447421 */ /* 0x000fe20000000000 */
[----:B------:R-:W-:Y:S01]  /*7380*/  IMAD.U32 R65, R15, 0x10000, RZ ;  /* 0x000100000f417824 */ /* 0x000fe200078e00ff */
[C---:B------:R-:W-:Y:S01]  /*7390*/  PRMT R15, R14.reuse, 0x7632, R15 ;  /* 0x000076320e0f7816 */ /* 0x040fe2000000000f */
[----:B------:R-:W-:Y:S02]  /*73a0*/  IMAD.U32 R27, R14, 0x10000, RZ ;  /* 0x000100000e1b7824 */ /* 0x000fe400078e00ff */
[----:B------:R-:W-:Y:S02]  /*73b0*/  FADD R69, R34, R65 ;  /* 0x0000004122457221 */ /* 0x000fe40000000000 */
[----:B------:R-:W-:Y:S01]  /*73c0*/  IMAD.U32 R14, R15, 0x10000, RZ ;  /* 0x000100000f0e7824 */ /* 0x000fe200078e00ff */
[----:B------:R-:W-:Y:S01]  /*73d0*/  FADD R31, R32, R27 ;  /* 0x0000001b201f7221 */ /* 0x000fe20000000000 */
[----:B------:R-:W-:-:S02]  /*73e0*/  IMAD.U32 R27, R18, 0x10000, RZ ;  /* 0x00010000121b7824 */ /* 0x000fc400078e00ff */
[----:B------:R-:W-:Y:S01]  /*73f0*/  FADD R14, R33, R14 ;  /* 0x0000000e210e7221 */ /* 0x000fe20000000000 */
[----:B------:R-:W-:Y:S01]  /*7400*/  FADD R31, R31, 1 ;  /* 0x3f8000001f1f7421 */ /* 0x000fe20000000000 */
[----:B------:R-:W-:Y:S01]  /*7410*/  FADD R33, R36, R27 ;  /* 0x0000001b24217221 */ /* 0x000fe20000000000 */
[----:B-1----:R-:W-:-:S05]  /*7420*/  FFMA R83, R83, R68, R70 ;  /* 0x0000004453537223 */ /* 0x002fca0000000046 */
[----:B------:R-:W-:-:S04]  /*7430*/  FSETP.GEU.AND P4, PT, R136, R83, PT ;  /* 0x000000538800720b */ /* 0x000fc80003f8e000 */
[C---:B------:R-:W-:Y:S02]  /*7440*/  FSEL R65, R136.reuse, R83, !P4 ;  /* 0x0000005388417208 */ /* 0x040fe40006000000 */
[----:B------:R-:W-:Y:S02]  /*7450*/  FSETP.NAN.AND P4, PT, R136, R136, PT ;  /* 0x000000888800720b */ /* 0x000fe40003f88000 */
[----:B------:R-:W-:Y:S01]  /*7460*/  PRMT R15, R18, 0x7632, R15 ;  /* 0x00007632120f7816 */ /* 0x000fe2000000000f */
[----:B--2---:R-:W-:Y:S01]  /*7470*/  FFMA R84, R84, R31, R33 ;  /* 0x0000001f54547223 */ /* 0x004fe20000000021 */
[----:B------:R-:W-:Y:S02]  /*7480*/  @!P0 FSEL R136, R136, R65, P4 ;  /* 0x0000004188888208 */ /* 0x000fe40002000000 */
[----:B------:R-:W0:Y:S01]  /*7490*/  LDS.128 R64, [R20.X4+0x1010] ;  /* 0x0010100014407984 */ /* 0x000e220000004c00 */
[C---:B------:R-:W-:Y:S01]  /*74a0*/  IMAD.U32 R32, R15.reuse, 0x10000, RZ ;  /* 0x000100000f207824 */ /* 0x040fe200078e00ff */
[----:B------:R-:W-:Y:S01]  /*74b0*/  PRMT R15, R15, 0x7632, R15 ;  /* 0x000076320f0f7816 */ /* 0x000fe2000000000f */
[----:B------:R-:W-:Y:S01]  /*74c0*/  FADD R34, R14, 1 ;  /* 0x3f8000000e227421 */ /* 0x000fe20000000000 */
[-C--:B------:R-:W-:Y:S01]  /*74d0*/  FSETP.GEU.AND P4, PT, R137, R84.reuse, PT ;  /* 0x000000548900720b */ /* 0x080fe20003f8e000 */
[----:B------:R-:W-:Y:S01]  /*74e0*/  FADD R32, R37, R32 ;  /* 0x0000002025207221 */ /* 0x000fe20000000000 */
[----:B------:R-:W-:Y:S01]  /*74f0*/  PRMT R18, R19, 0x7632, R18 ;  /* 0x0000763213127816 */ /* 0x000fe20000000012 */
[----:B------:R-:W-:Y:S01]  /*7500*/  IMAD.U32 R14, R15, 0x10000, RZ ;  /* 0x000100000f0e7824 */ /* 0x000fe200078e00ff */
[----:B------:R-:W-:Y:S01]  /*7510*/  FSEL R36, R137, R84, !P4 ;  /* 0x0000005489247208 */ /* 0x000fe20006000000 */
[----:B------:R-:W-:Y:S01]  /*7520*/  FFMA R85, R85, R34, R32 ;  /* 0x0000002255557223 */ /* 0x000fe20000000020 */
[----:B------:R-:W-:Y:S01]  /*7530*/  FSETP.NAN.AND P4, PT, R137, R137, PT ;  /* 0x000000898900720b */ /* 0x000fe20003f88000 */
[----:B------:R-:W-:Y:S01]  /*7540*/  IMAD.U32 R19, R19, 0x10000, RZ ;  /* 0x0001000013137824 */ /* 0x000fe200078e00ff */
[----:B------:R-:W-:-:S02]  /*7550*/  FADD R14, R35, R14 ;  /* 0x0000000e230e7221 */ /* 0x000fc40000000000 */
[----:B------:R-:W-:Y:S01]  /*7560*/  @!P0 FSEL R137, R137, R36, P4 ;  /* 0x0000002489898208 */ /* 0x000fe20002000000 */
[----:B------:R-:W-:Y:S01]  /*7570*/  FADD R35, R38, R19 ;  /* 0x0000001326237221 */ /* 0x000fe20000000000 */
[----:B------:R-:W-:Y:S01]  /*7580*/  FSETP.GEU.AND P4, PT, R138, R85, PT ;  /* 0x000000558a00720b */ /* 0x000fe20003f8e000 */
[----:B------:R-:W-:-:S03]  /*7590*/  FADD R38, R69, 1 ;  /* 0x3f80000045267421 */ /* 0x000fc60000000000 */
[----:B------:R-:W-:Y:S01]  /*75a0*/  FSEL R15, R138, R85, !P4 ;  /* 0x000000558a0f7208 */ /* 0x000fe20006000000 */
[----:B------:R-:W-:Y:S01]  /*75b0*/  FFMA R86, R86, R38, R35 ;  /* 0x0000002656567223 */ /* 0x000fe20000000023 */
[----:B------:R-:W-:Y:S01]  /*75c0*/  FSETP.NAN.AND P4, PT, R138, R138, PT ;  /* 0x0000008a8a00720b */ /* 0x000fe20003f88000 */
[----:B------:R-:W-:Y:S01]  /*75d0*/  IMAD.U32 R18, R18, 0x10000, RZ ;  /* 0x0001000012127824 */ /* 0x000fe200078e00ff */
[----:B------:R-:W-:Y:S01]  /*75e0*/  FADD R37, R14, 1 ;  /* 0x3f8000000e257421 */ /* 0x000fe20000000000 */
[----:B---3--:R-:W-:Y:S02]  /*75f0*/  PRMT R14, R7, 0x7632, R14 ;  /* 0x00007632070e7816 */ /* 0x008fe4000000000e */
[----:B------:R-:W-:Y:S01]  /*7600*/  @!P0 FSEL R138, R138, R15, P4 ;  /* 0x0000000f8a8a8208 */ /* 0x000fe20002000000 */
[----:B------:R-:W-:Y:S01]  /*7610*/  FADD R36, R39, R18 ;  /* 0x0000001227247221 */ /* 0x000fe20000000000 */
[-C--:B------:R-:W-:Y:S01]  /*7620*/  FSETP.GEU.AND P4, PT, R139, R86.reuse, PT ;  /* 0x000000568b00720b */ /* 0x080fe20003f8e000 */
[----:B------:R-:W-:Y:S01]  /*7630*/  IMAD.U32 R14, R14, 0x10000, RZ ;  /* 0x000100000e0e7824 */ /* 0x000fe200078e00ff */
[----:B------:R-:W-:Y:S01]  /*7640*/  PRMT R15, R11, 0x7632, R15 ;  /* 0x000076320b0f7816 */ /* 0x000fe2000000000f */
[----:B------:R-:W-:Y:S01]  /*7650*/  FFMA R87, R87, R37, R36 ;  /* 0x0000002557577223 */ /* 0x000fe20000000024 */
[----:B------:R-:W-:-:S02]  /*7660*/  FSEL R18, R139, R86, !P4 ;  /* 0x000000568b127208 */ /* 0x000fc40006000000 */
[----:B------:R-:W-:Y:S01]  /*7670*/  FSETP.NAN.AND P4, PT, R139, R139, PT ;  /* 0x0000008b8b00720b */ /* 0x000fe20003f88000 */
[----:B------:R-:W-:Y:S01]  /*7680*/  IMAD.U32 R72, R15, 0x10000, RZ ;  /* 0x000100000f487824 */ /* 0x000fe200078e00ff */
[----:B------:R-:W-:Y:S02]  /*7690*/  FADD R43, R14, R43 ;  /* 0x0000002b0e2b7221 */ /* 0x000fe40000000000 */
[----:B------:R-:W-:Y:S01]  /*76a0*/  @!P0 FSEL R139, R139, R18, P4 ;  /* 0x000000128b8b8208 */ /* 0x000fe20002000000 */
[----:B------:R-:W-:Y:S01]  /*76b0*/  FADD R72, R72, R47 ;  /* 0x0000002f48487221 */ /* 0x000fe20000000000 */
[----:B------:R-:W-:Y:S01]  /*76c0*/  FSETP.GEU.AND P4, PT, R140, R87, PT ;  /* 0x000000578c00720b */ /* 0x000fe20003f8e000 */
[----:B------:R-:W-:-:S03]  /*76d0*/  FADD R43, R43, 1 ;  /* 0x3f8000002b2b7421 */ /* 0x000fc60000000000 */
[C---:B------:R-:W-:Y:S01]  /*76e0*/  FSEL R15, R140.reuse, R87, !P4 ;  /* 0x000000578c0f7208 */ /* 0x040fe20006000000 */
[----:B0-----:R-:W-:Y:S01]  /*76f0*/  FFMA R67, R67, R43, R72 ;  /* 0x0000002b43437223 */ /* 0x001fe20000000048 */
[----:B------:R-:W-:-:S04]  /*7700*/  FSETP.NAN.AND P4, PT, R140, R140, PT ;  /* 0x0000008c8c00720b */ /* 0x000fc80003f88000 */
[----:B------:R-:W-:Y:S02]  /*7710*/  @!P0 FSEL R140, R140, R15, P4 ;  /* 0x0000000f8c8c8208 */ /* 0x000fe40002000000 */
[----:B------:R-:W-:-:S04]  /*7720*/  FSETP.GEU.AND P4, PT, R156, R67, PT ;  /* 0x000000439c00720b */ /* 0x000fc80003f8e000 */
[----:B------:R-:W-:Y:S02]  /*7730*/  FSEL R19, R156, R67, !P4 ;  /* 0x000000439c137208 */ /* 0x000fe40006000000 */
[----:B------:R-:W-:-:S04]  /*7740*/  FSETP.GT.AND P4, PT, R148, R87, PT ;  /* 0x000000579400720b */ /* 0x000fc80003f84000 */
[C---:B------:R-:W-:Y:S02]  /*7750*/  FSEL R15, R148.reuse, R87, P4 ;  /* 0x00000057940f7208 */ /* 0x040fe40002000000 */
[----:B------:R-:W-:-:S04]  /*7760*/  FSETP.NAN.AND P4, PT, R148, R148, PT ;  /* 0x000000949400720b */ /* 0x000fc80003f88000 */
[----:B------:R-:W-:Y:S02]  /*7770*/  @!P0 FSEL R148, R148, R15, P4 ;  /* 0x0000000f94948208 */ /* 0x000fe40002000000 */
        /* <DEDUP_REMOVED lines=8> */
[----:B------:R-:W-:Y:S01]  /*7800*/  FSETP.GT.AND P4, PT, R145, R84, PT ;  /* 0x000000549100720b */ /* 0x000fe20003f84000 */
[----:B------:R-:W-:-:S03]  /*7810*/  IMAD.U32 R13, R13, 0x10000, RZ ;  /* 0x000100000d0d7824 */ /* 0x000fc600078e00ff */
[----:B------:R-:W-:Y:S01]  /*7820*/  FSEL R14, R145, R84, P4 ;  /* 0x00000054910e7208 */ /* 0x000fe20002000000 */
[----:B------:R-:W-:Y:S01]  /*7830*/  IMAD.U32 R39, R17, 0x10000, RZ ;  /* 0x0001000011277824 */ /* 0x000fe200078e00ff */
[C---:B------:R-:W-:Y:S01]  /*7840*/  FSETP.NAN.AND P4, PT, R145.reuse, R145, PT ;  /* 0x000000919100720b */ /* 0x040fe20003f88000 */
[--C-:B------:R-:W-:Y:S01]  /*7850*/  FADD R26, R26, R13.reuse ;  /* 0x0000000d1a1a7221 */ /* 0x100fe20000000000 */
[----:B------:R-:W-:Y:S01]  /*7860*/  PRMT R13, R12, 0x7632, R13 ;  /* 0x000076320c0d7816 */ /* 0x000fe2000000000d */
[----:B------:R-:W-:Y:S01]  /*7870*/  FADD R39, R30, R39 ;  /* 0x000000271e277221 */ /* 0x000fe20000000000 */
[----:B------:R-:W-:Y:S01]  /*7880*/  @!P0 FSEL R145, R145, R14, P4 ;  /* 0x0000000e91918208 */ /* 0x000fe20002000000 */
[----:B------:R-:W-:Y:S01]  /*7890*/  FADD R30, R26, 1 ;  /* 0x3f8000001a1e7421 */ /* 0x000fe20000000000 */
[-C--:B------:R-:W-:Y:S01]  /*78a0*/  FSETP.GT.AND P4, PT, R144, R83.reuse, PT ;  /* 0x000000539000720b */ /* 0x080fe20003f84000 */
[----:B------:R-:W-:Y:S01]  /*78b0*/  IMAD.U32 R15, R12, 0x10000, RZ ;  /* 0x000100000c0f7824 */ /* 0x000fe200078e00ff */
[----:B------:R-:W-:Y:S01]  /*78c0*/  PRMT R14, R16, 0x7632, R14 ;  /* 0x00007632100e7816 */ /* 0x000fe2000000000e */
[----:B------:R-:W-:Y:S01]  /*78d0*/  IMAD.U32 R12, R13, 0x10000, RZ ;  /* 0x000100000d0c7824 */ /* 0x000fe200078e00ff */
[----:B------:R-:W-:Y:S01]  /*78e0*/  FSEL R13, R144, R83, P4 ;  /* 0x00000053900d7208 */ /* 0x000fe20002000000 */
[----:B------:R-:W-:Y:S01]  /*78f0*/  FFMA R82, R82, R30, R39 ;  /* 0x0000001e52527223 */ /* 0x000fe20000000027 */
[----:B------:R-:W-:Y:S01]  /*7900*/  FSETP.NAN.AND P4, PT, R144, R144, PT ;  /* 0x000000909000720b */ /* 0x000fe20003f88000 */
[----:B------:R-:W-:Y:S01]  /*7910*/  IMAD.U32 R14, R14, 0x10000, RZ ;  /* 0x000100000e0e7824 */ /* 0x000fe200078e00ff */
[----:B------:R-:W-:-:S02]  /*7920*/  FADD R12, R25, R12 ;  /* 0x0000000c190c7221 */ /* 0x000fc40000000000 */
[----:B------:R-:W-:Y:S01]  /*7930*/  @!P0 FSEL R144, R144, R13, P4 ;  /* 0x0000000d90908208 */ /* 0x000fe20002000000 */
[----:B------:R-:W-:Y:S01]  /*7940*/  FADD R74, R29, R14 ;  /* 0x0000000e1d4a7221 */ /* 0x000fe20000000000 */
[CC--:B------:R-:W-:Y:S01]  /*7950*/  FSETP.GT.AND P4, PT, R143.reuse, R82.reuse, PT ;  /* 0x000000528f00720b */ /* 0x0c0fe20003f84000 */
[----:B------:R-:W-:Y:S01]  /*7960*/  FADD R29, R12, 1 ;  /* 0x3f8000000c1d7421 */ /* 0x000fe20000000000 */
[----:B------:R-:W-:Y:S02]  /*7970*/  IMAD.U32 R47, R16, 0x10000, RZ ;  /* 0x00010000102f7824 */ /* 0x000fe400078e00ff */
[----:B------:R-:W-:Y:S01]  /*7980*/  FSEL R12, R143, R82, P4 ;  /* 0x000000528f0c7208 */ /* 0x000fe20002000000 */
[----:B------:R-:W-:Y:S01]  /*7990*/  FFMA R81, R29, R81, R74 ;  /* 0x000000511d517223 */ /* 0x000fe2000000004a */
[----:B------:R-:W-:Y:S01]  /*79a0*/  FSETP.NAN.AND P4, PT, R143, R143, PT ;  /* 0x0000008f8f00720b */ /* 0x000fe20003f88000 */
[----:B------:R-:W-:Y:S01]  /*79b0*/  FADD R15, R24, R15 ;  /* 0x0000000f180f7221 */ /* 0x000fe20000000000 */
[----:B------:R-:W-:-:S02]  /*79c0*/  FADD R47, R28, R47 ;  /* 0x0000002f1c2f7221 */ /* 0x000fc40000000000 */
[----:B------:R-:W-:Y:S01]  /*79d0*/  @!P0 FSEL R143, R143, R12, P4 ;  /* 0x0000000c8f8f8208 */ /* 0x000fe20002000000 */
[----:B------:R-:W-:Y:S01]  /*79e0*/  FADD R28, R15, 1 ;  /* 0x3f8000000f1c7421 */ /* 0x000fe20000000000 */
[----:B------:R-:W-:-:S03]  /*79f0*/  FSETP.GT.AND P4, PT, R142, R81, PT ;  /* 0x000000518e00720b */ /* 0x000fc60003f84000 */
[----:B------:R-:W-:Y:S01]  /*7a00*/  FFMA R80, R28, R80, R47 ;  /* 0x000000501c507223 */ /* 0x000fe2000000002f */
[C---:B------:R-:W-:Y:S02]  /*7a10*/  FSEL R13, R142.reuse, R81, P4 ;  /* 0x000000518e0d7208 */ /* 0x040fe40002000000 */
[----:B------:R-:W-:-:S04]  /*7a20*/  FSETP.NAN.AND P4, PT, R142, R142, PT ;  /* 0x0000008e8e00720b */ /* 0x000fc80003f88000 */
[----:B------:R-:W-:Y:S02]  /*7a30*/  @!P0 FSEL R142, R142, R13, P4 ;  /* 0x0000000d8e8e8208 */ /* 0x000fe40002000000 */
[----:B------:R-:W-:-:S04]  /*7a40*/  FSETP.GT.AND P4, PT, R141, R80, PT ;  /* 0x000000508d00720b */ /* 0x000fc80003f84000 */
[C---:B------:R-:W-:Y:S02]  /*7a50*/  FSEL R12, R141.reuse, R80, P4 ;  /* 0x000000508d0c7208 */ /* 0x040fe40002000000 */
[----:B------:R-:W-:-:S04]  /*7a60*/  FSETP.NAN.AND P4, PT, R141, R141, PT ;  /* 0x0000008d8d00720b */ /* 0x000fc80003f88000 */
[----:B------:R-:W-:Y:S02]  /*7a70*/  @!P0 FSEL R141, R141, R12, P4 ;  /* 0x0000000c8d8d8208 */ /* 0x000fe40002000000 */
[----:B------:R-:W-:-:S04]  /*7a80*/  FSETP.GEU.AND P4, PT, R151, R80, PT ;  /* 0x000000509700720b */ /* 0x000fc80003f8e000 */
[C---:B------:R-:W-:Y:S02]  /*7a90*/  FSEL R12, R151.reuse, R80, !P4 ;  /* 0x00000050970c7208 */ /* 0x040fe40006000000 */
[----:B------:R-:W-:-:S04]  /*7aa0*/  FSETP.NAN.AND P4, PT, R151, R151, PT ;  /* 0x000000979700720b */ /* 0x000fc80003f88000 */
[----:B------:R-:W-:Y:S02]  /*7ab0*/  @!P0 FSEL R151, R151, R12, P4 ;  /* 0x0000000c97978208 */ /* 0x000fe40002000000 */
[----:B------:R-:W-:Y:S01]  /*7ac0*/  FSETP.GEU.AND P4, PT, R152, R81, PT ;  /* 0x000000519800720b */ /* 0x000fe20003f8e000 */
[----:B------:R-:W-:-:S03]  /*7ad0*/  IMAD.U32 R7, R7, 0x10000, RZ ;  /* 0x0001000007077824 */ /* 0x000fc600078e00ff */
[C---:B------:R-:W-:Y:S02]  /*7ae0*/  FSEL R13, R152.reuse, R81, !P4 ;  /* 0x00000051980d7208 */ /* 0x040fe40006000000 */
[C---:B------:R-:W-:Y:S01]  /*7af0*/  FSETP.NAN.AND P4, PT, R152.reuse, R152, PT ;  /* 0x000000989800720b */ /* 0x040fe20003f88000 */
[----:B------:R-:W-:Y:S01]  /*7b00*/  IMAD.U32 R69, R11, 0x10000, RZ ;  /* 0x000100000b457824 */ /* 0x000fe200078e00ff */
[----:B------:R-:W-:Y:S02]  /*7b10*/  FADD R42, R7, R42 ;  /* 0x0000002a072a7221 */ /* 0x000fe40000000000 */
[----:B------:R-:W-:Y:S02]  /*7b20*/  @!P0 FSEL R152, R152, R13, P4 ;  /* 0x0000000d98988208 */ /* 0x000fe40002000000 */
[----:B------:R-:W-:Y:S01]  /*7b30*/  ISETP.LT.AND P4, PT, R132, 0x1010, !P5 ;  /* 0x000010108400780c */ /* 0x000fe20006f81270 */
[----:B------:R-:W-:Y:S01]  /*7b40*/  FADD R69, R69, R46 ;  /* 0x0000002e45457221 */ /* 0x000fe20000000000 */
[----:B------:R-:W-:Y:S01]  /*7b50*/  FADD R42, R42, 1 ;  /* 0x3f8000002a2a7421 */ /* 0x000fe20000000000 */
[----:B------:R-:W-:-:S03]  /*7b60*/  FSETP.NAN.AND P6, PT, R156, R156, PT ;  /* 0x0000009c9c00720b */ /* 0x000fc60003fc8000 */
[----:B------:R-:W-:Y:S01]  /*7b70*/  FFMA R66, R66, R42, R69 ;  /* 0x0000002a42427223 */ /* 0x000fe20000000045 */
[----:B------:R-:W-:-:S06]  /*7b80*/  PRMT R7, R6, 0x7632, R7 ;  /* 0x0000763206077816 */ /* 0x000fcc0000000007 */
[----:B------:R-:W-:Y:S02]  /*7b90*/  @P4 FSEL R156, R156, R19, P6 ;  /* 0x000000139c9c4208 */ /* 0x000fe40003000000 */
[----:B------:R-:W-:-:S04]  /*7ba0*/  FSETP.GEU.AND P6, PT, R131, R66, PT ;  /* 0x000000428300720b */ /* 0x000fc80003fce000 */
[C---:B------:R-:W-:Y:S02]  /*7bb0*/  FSEL R12, R131.reuse, R66, !P6 ;  /* 0x00000042830c7208 */ /* 0x040fe40007000000 */
[C---:B------:R-:W-:Y:S02]  /*7bc0*/  FSETP.NAN.AND P6, PT, R131.reuse, R131, PT ;  /* 0x000000838300720b */ /* 0x040fe40003fc8000 */
[----:B------:R-:W-:Y:S02]  /*7bd0*/  PRMT R11, R10, 0x7632, R11 ;  /* 0x000076320a0b7816 */ /* 0x000fe4000000000b */
[----:B------:R-:W-:Y:S01]  /*7be0*/  @P4 FSEL R131, R131, R12, P6 ;  /* 0x0000000c83834208 */ /* 0x000fe20003000000 */
[----:B------:R-:W-:Y:S02]  /*7bf0*/  IMAD.U32 R12, R7, 0x10000, RZ ;  /* 0x00010000070c7824 */ /* 0x000fe400078e00ff */
[----:B------:R-:W-:Y:S02]  /*7c00*/  IMAD.U32 R46, R11, 0x10000, RZ ;  /* 0x000100000b2e7824 */ /* 0x000fe400078e00ff */
[----:B------:R-:W-:-:S02]  /*7c10*/  FADD R12, R12, R41 ;  /* 0x000000290c0c7221 */ /* 0x000fc40000000000 */
[----:B------:R-:W-:Y:S02]  /*7c20*/  FADD R46, R46, R45 ;  /* 0x0000002d2e2e7221 */ /* 0x000fe40000000000 */
[----:B------:R-:W-:Y:S01]  /*7c30*/  FADD R45, R12, 1 ;  /* 0x3f8000000c2d7421 */ /* 0x000fe20000000000 */
[----:B------:R-:W-:Y:S01]  /*7c40*/  IMAD.U32 R71, R10, 0x10000, RZ ;  /* 0x000100000a477824 */ /* 0x000fe200078e00ff */
[----:B------:R-:W0:Y:S02]  /*7c50*/  LDS.128 R12, [R20.X4+0x1000] ;  /* 0x00100000140c7984 */ /* 0x000e240000004c00 */
[----:B------:R-:W-:-:S05]  /*7c60*/  FFMA R65, R65, R45, R46 ;  /* 0x0000002d41417223 */ /* 0x000fca000000002e */
[----:B------:R-:W-:-:S04]  /*7c70*/  FSETP.GEU.AND P6, PT, R130, R65, PT ;  /* 0x000000418200720b */ /* 0x000fc80003fce000 */
[C---:B------:R-:W-:Y:S02]  /*7c80*/  FSEL R7, R130.reuse, R65, !P6 ;  /* 0x0000004182077208 */ /* 0x040fe40007000000 */
[----:B------:R-:W-:-:S04]  /*7c90*/  FSETP.NAN.AND P6, PT, R130, R130, PT ;  /* 0x000000828200720b */ /* 0x000fc80003fc8000 */
[----:B------:R-:W-:Y:S01]  /*7ca0*/  @P4 FSEL R130, R130, R7, P6 ;  /* 0x0000000782824208 */ /* 0x000fe20003000000 */
[----:B------:R-:W-:Y:S01]  /*7cb0*/  IMAD.U32 R7, R6, 0x10000, RZ ;  /* 0x0001000006077824 */ /* 0x000fe200078e00ff */
[----:B------:R-:W-:-:S03]  /*7cc0*/  FADD R71, R71, R44 ;  /* 0x0000002c47477221 */ /* 0x000fc60000000000 */
[----:B------:R-:W-:-:S04]  /*7cd0*/  FADD R7, R7, R40 ;  /* 0x0000002807077221 */ /* 0x000fc80000000000 */
[----:B------:R-:W-:-:S04]  /*7ce0*/  FADD R44, R7, 1 ;  /* 0x3f800000072c7421 */ /* 0x000fc80000000000 */
[----:B------:R-:W-:Y:S01]  /*7cf0*/  FFMA R64, R64, R44, R71 ;  /* 0x0000002c40407223 */ /* 0x000fe20000000047 */
[----:B------:R-:W-:Y:S04]  /*7d00*/  BAR.SYNC.DEFER_BLOCKING 0x0 ;  /* 0x0000000000007b1d */ /* 0x000fe80000010000 */
[----:B------:R-:W-:-:S04]  /*7d10*/  FSETP.GEU.AND P6, PT, R129, R64, PT ;  /* 0x000000408100720b */ /* 0x000fc80003fce000 */
[C---:B------:R-:W-:Y:S02]  /*7d20*/  FSEL R6, R129.reuse, R64, !P6 ;  /* 0x0000004081067208 */ /* 0x040fe40007000000 */
[----:B------:R-:W-:-:S04]  /*7d30*/  FSETP.NAN.AND P6, PT, R129, R129, PT ;  /* 0x000000818100720b */ /* 0x000fc80003fc8000 */
[----:B------:R-:W-:Y:S02]  /*7d40*/  @P4 FSEL R129, R129, R6, P6 ;  /* 0x0000000681814208 */ /* 0x000fe40003000000 */
[----:B------:R-:W-:-:S04]  /*7d50*/  FSETP.GT.AND P6, PT, R128, R67, PT ;  /* 0x000000438000720b */ /* 0x000fc80003fc4000 */
[C---:B------:R-:W-:Y:S02]  /*7d60*/  FSEL R7, R128.reuse, R67, P6 ;  /* 0x0000004380077208 */ /* 0x040fe40003000000 */
        /* <DEDUP_REMOVED lines=14> */
[----:B------:R-:W-:Y:S02]  /*7e50*/  PRMT R6, R5, 0x7632, R6 ;  /* 0x0000763205067816 */ /* 0x000fe40000000006 */
[----:B------:R-:W-:-:S03]  /*7e60*/  PRMT R7, R9, 0x7632, R7 ;  /* 0x0000763209077816 */ /* 0x000fc60000000007 */
[----:B------:R-:W-:Y:S02]  /*7e70*/  IMAD.U32 R6, R6, 0x10000, RZ ;  /* 0x0001000006067824 */ /* 0x000fe400078e00ff */
[----:B------:R-:W-:Y:S02]  /*7e80*/  IMAD.U32 R10, R7, 0x10000, RZ ;  /* 0x00010000070a7824 */ /* 0x000fe400078e00ff */
[----:B------:R-:W-:Y:S02]  /*7e90*/  FADD R6, R6, R59 ;  /* 0x0000003b06067221 */ /* 0x000fe40000000000 */
[----:B------:R-:W-:Y:S02]  /*7ea0*/  FADD R75, R10, R63 ;  /* 0x0000003f0a4b7221 */ /* 0x000fe40000000000 */
[----:B------:R-:W-:Y:S01]  /*7eb0*/  FADD R162, R6, 1 ;  /* 0x3f80000006a27421 */ /* 0x000fe20000000000 */
[----:B------:R-:W-:-:S03]  /*7ec0*/  IMAD.U32 R5, R5, 0x10000, RZ ;  /* 0x0001000005057824 */ /* 0x000fc600078e00ff */
[----:B0-----:R-:W-:Y:S01]  /*7ed0*/  FFMA R41, R15, R162, R75 ;  /* 0x000000a20f297223 */ /* 0x001fe2000000004b */
[----:B------:R-:W-:Y:S01]  /*7ee0*/  IMAD.U32 R9, R9, 0x10000, RZ ;  /* 0x0001000009097824 */ /* 0x000fe200078e00ff */
[----:B------:R-:W-:-:S03]  /*7ef0*/  FADD R5, R5, R58 ;  /* 0x0000003a05057221 */ /* 0x000fc60000000000 */
[CC--:B------:R-:W-:Y:S01]  /*7f00*/  FSETP.GEU.AND P6, PT, R124.reuse, R41.reuse, PT ;  /* 0x000000297c00720b */ /* 0x0c0fe20003fce000 */
[----:B------:R-:W-:Y:S01]  /*7f10*/  FADD R73, R9, R62 ;  /* 0x0000003e09497221 */ /* 0x000fe20000000000 */
[----:B------:R-:W-:Y:S02]  /*7f20*/  FADD R63, R5, 1 ;  /* 0x3f800000053f7421 */ /* 0x000fe40000000000 */
[C---:B------:R-:W-:Y:S02]  /*7f30*/  FSEL R7, R124.reuse, R41, !P6 ;  /* 0x000000297c077208 */ /* 0x040fe40007000000 */
[----:B------:R-:W-:Y:S01]  /*7f40*/  FSETP.NAN.AND P6, PT, R124, R124, PT ;  /* 0x0000007c7c00720b */ /* 0x000fe20003fc8000 */
[----:B------:R-:W-:-:S03]  /*7f50*/  FFMA R40, R14, R63, R73 ;  /* 0x0000003f0e287223 */ /* 0x000fc60000000049 */
[----:B------:R-:W-:Y:S02]  /*7f60*/  @P4 FSEL R124, R124, R7, P6 ;  /* 0x000000077c7c4208 */ /* 0x000fe40003000000 */
[CC--:B------:R-:W-:Y:S02]  /*7f70*/  FSETP.GEU.AND P6, PT, R123.reuse, R40.reuse, PT ;  /* 0x000000287b00720b */ /* 0x0c0fe40003fce000 */
[----:B------:R-:W-:Y:S02]  /*7f80*/  PRMT R5, R4, 0x7632, R5 ;  /* 0x0000763204057816 */ /* 0x000fe40000000005 */
[C---:B------:R-:W-:Y:S02]  /*7f90*/  FSEL R6, R123.reuse, R40, !P6 ;  /* 0x000000287b067208 */ /* 0x040fe40007000000 */
[----:B------:R-:W-:Y:S02]  /*7fa0*/  FSETP.NAN.AND P6, PT, R123, R123, PT ;  /* 0x0000007b7b00720b */ /* 0x000fe40003fc8000 */
[----:B------:R-:W-:-:S02]  /*7fb0*/  PRMT R7, R8, 0x7632, R7 ;  /* 0x0000763208077816 */ /* 0x000fc40000000007 */
[----:B------:R-:W-:Y:S01]  /*7fc0*/  @P4 FSEL R123, R123, R6, P6 ;  /* 0x000000067b7b4208 */ /* 0x000fe20003000000 */
[----:B------:R-:W-:Y:S02]  /*7fd0*/  IMAD.U32 R6, R5, 0x10000, RZ ;  /* 0x0001000005067824 */ /* 0x000fe400078e00ff */
[----:B------:R-:W-:Y:S02]  /*7fe0*/  IMAD.U32 R10, R7, 0x10000, RZ ;  /* 0x00010000070a7824 */ /* 0x000fe400078e00ff */
[----:B------:R-:W-:Y:S02]  /*7ff0*/  FADD R6, R6, R57 ;  /* 0x0000003906067221 */ /* 0x000fe40000000000 */
[----:B------:R-:W-:Y:S02]  /*8000*/  FADD R164, R10, R61 ;  /* 0x0000003d0aa47221 */ /* 0x000fe40000000000 */
[----:B------:R-:W-:-:S04]  /*8010*/  FADD R160, R6, 1 ;  /* 0x3f80000006a07421 */ /* 0x000fc80000000000 */
[----:B------:R-:W-:-:S05]  /*8020*/  FFMA R57, R13, R160, R164 ;  /* 0x000000a00d397223 */ /* 0x000fca00000000a4 */
[----:B------:R-:W-:-:S04]  /*8030*/  FSETP.GEU.AND P6, PT, R122, R57, PT ;  /* 0x000000397a00720b */ /* 0x000fc80003fce000 */
[C---:B------:R-:W-:Y:S02]  /*8040*/  FSEL R5, R122.reuse, R57, !P6 ;  /* 0x000000397a057208 */ /* 0x040fe40007000000 */
[----:B------:R-:W-:-:S04]  /*8050*/  FSETP.NAN.AND P6, PT, R122, R122, PT ;  /* 0x0000007a7a00720b */ /* 0x000fc80003fc8000 */
        /* <DEDUP_REMOVED lines=25> */
[----:B------:R-:W-:Y:S01]  /*81f0*/  FSETP.NAN.AND P6, PT, R117, R117, PT ;  /* 0x000000757500720b */ /* 0x000fe20003fc8000 */
[----:B-----5:R-:W-:-:S03]  /*8200*/  IMAD.U32 R13, R48, 0x10000, RZ ;  /* 0x00010000300d7824 */ /* 0x020fc600078e00ff */
[----:B------:R-:W-:Y:S02]  /*8210*/  @P4 FSEL R117, R117, R4, P6 ;  /* 0x0000000475754208 */ /* 0x000fe40003000000 */
[----:B------:R-:W-:Y:S01]  /*8220*/  PRMT R4, R48, 0x7632, R4 ;  /* 0x0000763230047816 */ /* 0x000fe20000000004 */
[----:B------:R-:W-:Y:S01]  /*8230*/  IMAD.U32 R17, R50, 0x10000, RZ ;  /* 0x0001000032117824 */ /* 0x000fe200078e00ff */
[----:B------:R-:W-:Y:S01]  /*8240*/  PRMT R5, R49, 0x7632, R5 ;  /* 0x0000763231057816 */ /* 0x000fe20000000005 */
[----:B------:R-:W-:Y:S01]  /*8250*/  IMAD.U32 R19, R52, 0x10000, RZ ;  /* 0x0001000034137824 */ /* 0x000fe200078e00ff */
[----:B------:R-:W-:Y:S02]  /*8260*/  PRMT R6, R50, 0x7632, R6 ;  /* 0x0000763232067816 */ /* 0x000fe40000000006 */
[----:B------:R-:W-:Y:S02]  /*8270*/  PRMT R7, R51, 0x7632, R7 ;  /* 0x0000763233077816 */ /* 0x000fe40000000007 */
[----:B------:R-:W-:-:S02]  /*8280*/  PRMT R8, R52, 0x7632, R8 ;  /* 0x0000763234087816 */ /* 0x000fc40000000008 */
[----:B------:R-:W-:Y:S02]  /*8290*/  PRMT R9, R53, 0x7632, R9 ;  /* 0x0000763235097816 */ /* 0x000fe40000000009 */
[----:B------:R-:W-:Y:S02]  /*82a0*/  PRMT R10, R54, 0x7632, R10 ;  /* 0x00007632360a7816 */ /* 0x000fe4000000000a */
[----:B------:R-:W-:Y:S01]  /*82b0*/  PRMT R11, R55, 0x7632, R11 ;  /* 0x00007632370b7816 */ /* 0x000fe2000000000b */
[----:B------:R-:W-:Y:S01]  /*82c0*/  IMAD.U32 R49, R49, 0x10000, RZ ;  /* 0x0001000031317824 */ /* 0x000fe200078e00ff */
[----:B------:R-:W-:Y:S01]  /*82d0*/  FADD R14, -R150, R17 ;  /* 0x00000011960e7221 */ /* 0x000fe20000000100 */
[----:B------:R-:W-:Y:S01]  /*82e0*/  IMAD.U32 R15, R4, 0x10000, RZ ;  /* 0x00010000040f7824 */ /* 0x000fe200078e00ff */
[C---:B------:R-:W-:Y:S01]  /*82f0*/  FADD R4, -R150.reuse, R13 ;  /* 0x0000000d96047221 */ /* 0x040fe20000000100 */
[----:B------:R-:W-:Y:S01]  /*8300*/  IMAD.U32 R51, R51, 0x10000, RZ ;  /* 0x0001000033337824 */ /* 0x000fe200078e00ff */
[----:B------:R-:W-:Y:S01]  /*8310*/  FADD R18, -R150, R19 ;  /* 0x0000001396127221 */ /* 0x000fe20000000100 */
        /* <DEDUP_REMOVED lines=40> */
[----:B------:R-:W-:Y:S04]  /*85a0*/  STS.128 [R3.X4+0x10], R8 ;  /* 0x0000100803007388 */ /* 0x000fe80000004c00 */
[----:B------:R-:W-:Y:S04]  /*85b0*/  STS.128 [R3.X4+0x20], R12 ;  /* 0x0000200c03007388 */ /* 0x000fe80000004c00 */
[----:B------:R-:W-:Y:S04]  /*85c0*/  STS.128 [R3.X4+0x30], R16 ;  /* 0x0000301003007388 */ /* 0x000fe80000004c00 */
[----:B------:R-:W-:Y:S06]  /*85d0*/  BAR.SYNC.DEFER_BLOCKING 0x0 ;  /* 0x0000000000007b1d */ /* 0x000fec0000010000 */
[----:B------:R-:W0:Y:S01]  /*85e0*/  LDS.128 R24, [R20.X4+0x1000] ;  /* 0x0010000014187984 */ /* 0x000e220000004c00 */
[----:B------:R-:W-:Y:S01]  /*85f0*/  ISETP.LT.AND P5, PT, R154, 0x1010, !P5 ;  /* 0x000010109a00780c */ /* 0x000fe20006fa1270 */
[----:B0-----:R-:W-:-:S05]  /*8600*/  FFMA R59, R24, R59, R61 ;  /* 0x0000003b183b7223 */ /* 0x001fca000000003d */
[----:B------:R-:W-:Y:S01]  /*8610*/  FSETP.GEU.AND P6, PT, R116, R59, PT ;  /* 0x0000003b7400720b */ /* 0x000fe20003fce000 */
[----:B------:R-:W-:-:S03]  /*8620*/  FFMA R8, R25, R160, R164 ;  /* 0x000000a019087223 */ /* 0x000fc600000000a4 */
[C---:B------:R-:W-:Y:S02]  /*8630*/  FSEL R49, R116.reuse, R59, !P6 ;  /* 0x0000003b74317208 */ /* 0x040fe40007000000 */
[----:B------:R-:W-:-:S04]  /*8640*/  FSETP.NAN.AND P6, PT, R116, R116, PT ;  /* 0x000000747400720b */ /* 0x000fc80003fc8000 */
[----:B------:R-:W-:Y:S02]  /*8650*/  @P5 FSEL R116, R116, R49, P6 ;  /* 0x0000003174745208 */ /* 0x000fe40003000000 */
        /* <DEDUP_REMOVED lines=30> */
[----:B------:R-:W0:Y:S02]  /*8840*/  LDS.128 R4, [R20.X4+0x1010] ;  /* 0x0010100014047984 */ /* 0x000e240000004c00 */
        /* <DEDUP_REMOVED lines=42> */
[----:B------:R-:W-:Y:S02]  /*8af0*/  @!P3 FSEL R100, R100, R9, P6 ;  /* 0x000000096464b208 */ /* 0x000fe40003000000 */
        /* <DEDUP_REMOVED lines=10> */
[----:B------:R-:W-:-:S04]  /*8ba0*/  FSETP.GEU.AND P6, PT, R97, R15, PT ;  /* 0x0000000f6100720b */ /* 0x000fc80003fce000 */
[C---:B------:R-:W-:Y:S02]  /*8bb0*/  FSEL R4, R97.reuse, R15, !P6 ;  /* 0x0000000f61047208 */ /* 0x040fe40007000000 */
        /* <DEDUP_REMOVED lines=18> */
[----:B------:R-:W0:Y:S02]  /*8ce0*/  LDS.128 R4, [R20.X4] ;  /* 0x0000000014047984 */ /* 0x000e240000004c00 */
        /* <DEDUP_REMOVED lines=26> */
[----:B------:R-:W-:Y:S01]  /*8e90*/  FSETP.NAN.AND P6, PT, R23, R23, PT ;  /* 0x000000171700720b */ /* 0x000fe20003fc8000 */
[----:B------:R-:W-:-:S03]  /*8ea0*/  IMAD R25, R2, 0x1800, R158 ;  /* 0x0000180002197824 */ /* 0x000fc600078e029e */
[----:B------:R-:W-:Y:S02]  /*8eb0*/  @!P3 FSEL R23, R23, R4, P6 ;  /* 0x000000041717b208 */ /* 0x000fe40003000000 */
[C---:B------:R-:W-:Y:S01]  /*8ec0*/  FSETP.GT.AND P6, PT, R22.reuse, R68, PT ;  /* 0x000000441600720b */ /* 0x040fe20003fc4000 */
[----:B------:R-:W-:Y:S01]  /*8ed0*/  IMAD.WIDE R12, R25, R134, c[0x0][0x178] ;  /* 0x00005e00190c7625 */ /* 0x000fe200078e0286 */
[----:B------:R-:W-:Y:S02]  /*8ee0*/  F2FP.BF16.PACK_AB R18, R85, R84 ;  /* 0x000000545512723e */ /* 0x000fe400000010ff */
[----:B------:R-:W-:Y:S02]  /*8ef0*/  FSEL R5, R22, R68, P6 ;  /* 0x0000004416057208 */ /* 0x000fe40003000000 */
[----:B------:R-:W-:Y:S02]  /*8f00*/  F2FP.BF16.PACK_AB R19, R87, R86 ;  /* 0x000000565713723e */ /* 0x000fe400000010ff */
[----:B------:R-:W-:-:S02]  /*8f10*/  F2FP.BF16.PACK_AB R16, R81, R80 ;  /* 0x000000505110723e */ /* 0x000fc400000010ff */
[----:B------:R-:W-:Y:S01]  /*8f20*/  F2FP.BF16.PACK_AB R17, R83, R82 ;  /* 0x000000525311723e */ /* 0x000fe200000010ff */
[----:B------:R-:W-:Y:S01]  /*8f30*/  IMAD R159, R2, 0x1800, R159 ;  /* 0x00001800029f7824 */ /* 0x000fe200078e029f */
[C---:B------:R-:W-:Y:S02]  /*8f40*/  FSETP.NAN.AND P6, PT, R22.reuse, R22, PT ;  /* 0x000000161600720b */ /* 0x040fe40003fc8000 */
[----:B------:R-:W-:Y:S01]  /*8f50*/  F2FP.BF16.PACK_AB R6, R65, R64 ;  /* 0x000000404106723e */ /* 0x000fe200000010ff */
[----:B------:R0:W-:Y:S01]  /*8f60*/  @!P0 STG.E.128 [R12.64], R16 ;  /* 0x000000100c008986 */ /* 0x0001e2000c101d06 */
[----:B------:R-:W-:Y:S02]  /*8f70*/  @!P3 FSEL R22, R22, R5, P6 ;  /* 0x000000051616b208 */ /* 0x000fe40003000000 */
[----:B------:R-:W-:Y:S02]  /*8f80*/  F2FP.BF16.PACK_AB R7, R67, R66 ;  /* 0x000000424307723e */ /* 0x000fe400000010ff */
[----:B------:R-:W-:-:S02]  /*8f90*/  F2FP.BF16.PACK_AB R4, R57, R56 ;  /* 0x000000383904723e */ /* 0x000fc400000010ff */
[----:B------:R-:W-:Y:S02]  /*8fa0*/  F2FP.BF16.PACK_AB R5, R41, R40 ;  /* 0x000000282905723e */ /* 0x000fe400000010ff */
[----:B------:R-:W-:Y:S01]  /*8fb0*/  F2FP.BF16.PACK_AB R9, R27, R26 ;  /* 0x0000001a1b09723e */ /* 0x000fe200000010ff */
[----:B0-----:R-:W-:-:S05]  /*8fc0*/  IMAD.WIDE R16, R159, R134, c[0x0][0x178] ;  /* 0x00005e009f107625 */ /* 0x001fca00078e0286 */
[----:B------:R0:W-:Y:S01]  /*8fd0*/  @P4 STG.E.128 [R16.64], R4 ;  /* 0x0000000410004986 */ /* 0x0001e2000c101d06 */
[----:B------:R-:W-:-:S04]  /*8fe0*/  FSETP.GT.AND P4, PT, R157, R39, PT ;  /* 0x000000279d00720b */ /* 0x000fc80003f84000 */
[C---:B------:R-:W-:Y:S02]  /*8ff0*/  FSEL R26, R157.reuse, R39, P4 ;  /* 0x000000279d1a7208 */ /* 0x040fe40002000000 */
[----:B------:R-:W-:-:S04]  /*9000*/  FSETP.NAN.AND P4, PT, R157, R157, PT ;  /* 0x0000009d9d00720b */ /* 0x000fc80003f88000 */
[----:B------:R-:W-:Y:S02]  /*9010*/  @!P3 FSEL R157, R157, R26, P4 ;  /* 0x0000001a9d9db208 */ /* 0x000fe40002000000 */
[-C--:B------:R-:W-:Y:S02]  /*9020*/  FSETP.GEU.AND P4, PT, R133, R82.reuse, PT ;  /* 0x000000528500720b */ /* 0x080fe40003f8e000 */
[----:B------:R-:W-:Y:S02]  /*9030*/  IADD3 R19, R25, 0xc00, RZ ;  /* 0x00000c0019137810 */ /* 0x000fe40007ffe0ff */
[----:B------:R-:W-:Y:S02]  /*9040*/  FSEL R82, R133, R82, !P4 ;  /* 0x0000005285527208 */ /* 0x000fe40006000000 */
[----:B------:R-:W-:Y:S02]  /*9050*/  IADD3 R25, R159, 0xc00, RZ ;  /* 0x00000c009f197810 */ /* 0x000fe40007ffe0ff */
[----:B------:R-:W-:Y:S01]  /*9060*/  PLOP3.LUT P4, PT, PT, PT, UP0, 0x80, 0x0 ;  /* 0x000000000000781c */ /* 0x000fe20003f8f008 */
[----:B------:R-:W-:Y:S01]  /*9070*/  IMAD.WIDE R18, R19, R134, c[0x0][0x178] ;  /* 0x00005e0013127625 */ /* 0x000fe200078e0286 */
[----:B------:R-:W-:-:S02]  /*9080*/  F2FP.BF16.PACK_AB R14, R14, R31 ;  /* 0x0000001f0e0e723e */ /* 0x000fc400000010ff */
[----:B------:R-:W-:Y:S01]  /*9090*/  F2FP.BF16.PACK_AB R15, R15, R38 ;  /* 0x000000260f0f723e */ /* 0x000fe200000010ff */
[----:B------:R-:W-:Y:S01]  /*90a0*/  IMAD.WIDE R24, R25, R134, c[0x0][0x178] ;  /* 0x00005e0019187625 */ /* 0x000fe200078e0286 */
[----:B------:R-:W-:Y:S02]  /*90b0*/  F2FP.BF16.PACK_AB R12, R29, R28 ;  /* 0x0000001c1d0c723e */ /* 0x000fe400000010ff */
[----:B------:R-:W-:Y:S02]  /*90c0*/  F2FP.BF16.PACK_AB R13, R68, R39 ;  /* 0x00000027440d723e */ /* 0x000fe400000010ff */
[----:B------:R-:W-:Y:S02]  /*90d0*/  F2FP.BF16.PACK_AB R8, R8, R59 ;  /* 0x0000003b0808723e */ /* 0x000fe400000010ff */
[----:B------:R-:W-:Y:S02]  /*90e0*/  F2FP.BF16.PACK_AB R10, R10, R71 ;  /* 0x000000470a0a723e */ /* 0x000fe400000010ff */
[----:B------:R-:W-:Y:S01]  /*90f0*/  F2FP.BF16.PACK_AB R11, R11, R42 ;  /* 0x0000002a0b0b723e */ /* 0x000fe200000010ff */
[----:B------:R0:W-:Y:S01]  /*9100*/  @!P3 STG.E.128 [R18.64], R12 ;  /* 0x0000000c1200b986 */ /* 0x0001e2000c101d06 */
[----:B------:R-:W-:-:S03]  /*9110*/  UPLOP3.LUT UP0, UPT, UPT, UPT, UPT, 0x40, 0x0 ;  /* 0x000000000000789c */ /* 0x000fc60003f0e870 */
[----:B------:R0:W-:Y:S01]  /*9120*/  @P5 STG.E.128 [R24.64], R8 ;  /* 0x0000000818005986 */ /* 0x0001e2000c101d06 */
[----:B------:R-:W-:Y:S01]  /*9130*/  FSETP.NAN.AND P5, PT, R133, R133, PT ;  /* 0x000000858500720b */ /* 0x000fe20003fa8000 */
[----:B------:R-:W-:-:S03]  /*9140*/  IMAD.MOV.U32 R159, RZ, RZ, 0x800 ;  /* 0x00000800ff9f7424 */ /* 0x000fc600078e00ff */
[----:B------:R-:W-:Y:S01]  /*9150*/  @!P0 FSEL R133, R133, R82, P5 ;  /* 0x0000005285858208 */ /* 0x000fe20002800000 */
[----:B------:R-:W-:Y:S01]  /*9160*/  @!P4 CALL.REL.NOINC `(.L_x_3) ;  /* 0x000000100000c944 */ /* 0x000fe20003c00000 */
[----:B------:R-:W-:Y:S05]  /*9170*/  BRA `(.L_x_4) ;  /* 0xffffd9a000007947 */ /* 0x000fea000383ffff */
.L_x_3:
[----:B------:R-:W-:Y:S01]  /*9180*/  BAR.SYNC.DEFER_BLOCKING 0x0 ;  /* 0x0000000000007b1d */ /* 0x000fe20000010000 */
[C---:B------:R-:W-:Y:S01]  /*9190*/  FSETP.NAN.AND P3, PT, R151.reuse, R151, PT ;  /* 0x000000979700720b */ /* 0x040fe20003f68000 */
[----:B------:R-:W-:Y:S01]  /*91a0*/  UPLOP3.LUT UP0, UPT, UPT, UPT, UPT, 0x80, 0x0 ;  /* 0x000000000000789c */ /* 0x000fe20003f0f070 */
[CC--:B------:R-:W-:Y:S02]  /*91b0*/  FSETP.GEU.AND P4, PT, R151.reuse, R152.reuse, PT ;  /* 0x000000989700720b */ /* 0x0c0fe40003f8e000 */
[C---:B------:R-:W-:Y:S01]  /*91c0*/  FSEL R152, R151.reuse, R152, P3 ;  /* 0x0000009897987208 */ /* 0x040fe20001800000 */
[----:B0-----:R-:W0:Y:S01]  /*91d0*/  S2R R13, SR_TID.X ;  /* 0x00000000000d7919 */ /* 0x001e220000002100 */
[----:B------:R-:W-:Y:S01]  /*91e0*/  ISETP.GE.AND P6, PT, R0, 0x8, PT ;  /* 0x000000080000780c */ /* 0x000fe20003fc6270 */
[----:B------:R-:W-:Y:S01]  /*91f0*/  UMOV UR4, URZ ;  /* 0x0000003f00047c82 */ /* 0x000fe20008000000 */
[----:B------:R-:W-:-:S02]  /*9200*/  FSEL R152, R151, R152, !P4 ;  /* 0x0000009897987208 */ /* 0x000fc40006000000 */
[----:B------:R-:W-:Y:S02]  /*9210*/  LOP3.LUT R11, R0, 0x1, RZ, 0xc0, !PT ;  /* 0x00000001000b7812 */ /* 0x000fe400078ec0ff */
[C---:B------:R-:W-:Y:S02]  /*9220*/  FSETP.GEU.AND P4, PT, R152.reuse, R133, PT ;  /* 0x000000859800720b */ /* 0x040fe40003f8e000 */
[----:B------:R-:W-:-:S11]  /*9230*/  FSETP.NAN.AND P3, PT, R152, R152, PT ;  /* 0x000000989800720b */ /* 0x000fd60003f68000 */
[----:B------:R-:W-:-:S04]  /*9240*/  @P4 FSEL R152, R152, R133, P3 ;  /* 0x0000008598984208 */ /* 0x000fc80001800000 */
[C---:B------:R-:W-:Y:S02]  /*9250*/  FSETP.GEU.AND P4, PT, R152.reuse, R136, PT ;  /* 0x000000889800720b */ /* 0x040fe40003f8e000 */
[----:B------:R-:W-:Y:S02]  /*9260*/  FSETP.NAN.AND P3, PT, R152, R152, PT ;  /* 0x000000989800720b */ /* 0x000fe40003f68000 */
[----:B0-----:R-:W-:-:S09]  /*9270*/  LOP3.LUT R135, R132, 0x1, R13, 0xf8, !PT ;  /* 0x0000000184877812 */ /* 0x001fd200078ef80d */
[----:B------:R-:W-:Y:S02]  /*9280*/  @P4 FSEL R152, R152, R136, P3 ;  /* 0x0000008898984208 */ /* 0x000fe40001800000 */
[----:B------:R-:W-:Y:S02]  /*9290*/  FSETP.NAN.AND P3, PT, R90, R90, PT ;  /* 0x0000005a5a00720b */ /* 0x000fe40003f68000 */
[C---:B------:R-:W-:Y:S02]  /*92a0*/  FSETP.GEU.AND P5, PT, R152.reuse, R137, PT ;  /* 0x000000899800720b */ /* 0x040fe40003fae000 */
[----:B------:R-:W-:-:S11]  /*92b0*/  FSETP.NAN.AND P4, PT, R152, R152, PT ;  /* 0x000000989800720b */ /* 0x000fd60003f88000 */
[----:B------:R-:W-:Y:S02]  /*92c0*/  @P5 FSEL R152, R152, R137, P4 ;  /* 0x0000008998985208 */ /* 0x000fe40002000000 */
[-C--:B------:R-:W-:Y:S02]  /*92d0*/  FSETP.GEU.AND P5, PT, R90, R89.reuse, PT ;  /* 0x000000595a00720b */ /* 0x080fe40003fae000 */
[----:B------:R-:W-:Y:S02]  /*92e0*/  FSETP.GEU.AND P4, PT, R152, R138, PT ;  /* 0x0000008a9800720b */ /* 0x000fe40003f8e000 */
[----:B------:R-:W-:-:S04]  /*92f0*/  FSEL R89, R90, R89, P3 ;  /* 0x000000595a597208 */ /* 0x000fc80001800000 */
[----:B------:R-:W-:Y:S02]  /*9300*/  FSEL R89, R90, R89, !P5 ;  /* 0x000000595a597208 */ /* 0x000fe40006800000 */
[----:B------:R-:W-:Y:S02]  /*9310*/  FSETP.NAN.AND P5, PT, R152, R152, PT ;  /* 0x000000989800720b */ /* 0x000fe40003fa8000 */
[----:B------:R-:W-:-:S03]  /*9320*/  FSETP.GEU.AND P3, PT, R89, R92, PT ;  /* 0x0000005c5900720b */ /* 0x000fc60003f6e000 */
[----:B------:R-:W-:Y:S02]  /*9330*/  @P4 FSEL R152, R152, R138, P5 ;  /* 0x0000008a98984208 */ /* 0x000fe40002800000 */
[----:B------:R-:W-:Y:S02]  /*9340*/  FSETP.NAN.AND P5, PT, R89, R89, PT ;  /* 0x000000595900720b */ /* 0x000fe40003fa8000 */
[----:B------:R-:W-:-:S06]  /*9350*/  FSETP.GEU.AND P4, PT, R152, R139, PT ;  /* 0x0000008b9800720b */ /* 0x000fcc0003f8e000 */
[----:B------:R-:W-:Y:S02]  /*9360*/  @P3 FSEL R89, R89, R92, P5 ;  /* 0x0000005c59593208 */ /* 0x000fe40002800000 */
        /* <DEDUP_REMOVED lines=57> */
[----:B------:R-:W-:-:S03]  /*9700*/  FSETP.NAN.AND P4, PT, R89, R89, PT ;  /* 0x000000595900720b */ /* 0x000fc60003f88000 */
[----:B------:R-:W0:Y:S05]  /*9710*/  SHFL.BFLY PT, R5, R152, 0x10, 0x1f ;  /* 0x0e001f0098057f89 */ /* 0x000e2a00000e0000 */
[----:B------:R-:W-:Y:S02]  /*9720*/  @P3 FSEL R89, R89, R108, P4 ;  /* 0x0000006c59593208 */ /* 0x000fe40002000000 */
[----:B------:R-:W-:Y:S02]  /*9730*/  FSETP.NAN.AND P3, PT, R152, R152, PT ;  /* 0x000000989800720b */ /* 0x000fe40003f68000 */
[C---:B------:R-:W-:Y:S02]  /*9740*/  FSETP.GEU.AND P5, PT, R89.reuse, R107, PT ;  /* 0x0000006b5900720b */ /* 0x040fe40003fae000 */
[----:B------:R-:W-:-:S11]  /*9750*/  FSETP.NAN.AND P4, PT, R89, R89, PT ;  /* 0x000000595900720b */ /* 0x000fd60003f88000 */
[----:B------:R-:W-:Y:S02]  /*9760*/  @P5 FSEL R89, R89, R107, P4 ;  /* 0x0000006b59595208 */ /* 0x000fe40002000000 */
[CC--:B0-----:R-:W-:Y:S02]  /*9770*/  FSETP.GEU.AND P5, PT, R152.reuse, R5.reuse, PT ;  /* 0x000000059800720b */ /* 0x0c1fe40003fae000 */
[C---:B------:R-:W-:Y:S02]  /*9780*/  FSETP.GEU.AND P4, PT, R89.reuse, R106, PT ;  /* 0x0000006a5900720b */ /* 0x040fe40003f8e000 */
[----:B------:R-:W-:Y:S02]  /*9790*/  @!P3 FSEL R152, R152, R5, !P5 ;  /* 0x000000059898b208 */ /* 0x000fe40006800000 */
[----:B------:R-:W-:-:S03]  /*97a0*/  FSETP.NAN.AND P3, PT, R89, R89, PT ;  /* 0x000000595900720b */ /* 0x000fc60003f68000 */
[----:B------:R-:W0:Y:S06]  /*97b0*/  SHFL.BFLY PT, R5, R152, 0x8, 0x1f ;  /* 0x0d001f0098057f89 */ /* 0x000e2c00000e0000 */
[----:B------:R-:W-:-:S04]  /*97c0*/  @P4 FSEL R89, R89, R106, P3 ;  /* 0x0000006a59594208 */ /* 0x000fc80001800000 */
[C---:B------:R-:W-:Y:S02]  /*97d0*/  FSETP.GEU.AND P4, PT, R89.reuse, R105, PT ;  /* 0x000000695900720b */ /* 0x040fe40003f8e000 */
[----:B------:R-:W-:-:S11]  /*97e0*/  FSETP.NAN.AND P3, PT, R89, R89, PT ;  /* 0x000000595900720b */ /* 0x000fd60003f68000 */
[----:B------:R-:W-:Y:S02]  /*97f0*/  @P4 FSEL R89, R89, R105, P3 ;  /* 0x0000006959594208 */ /* 0x000fe40001800000 */
[CC--:B0-----:R-:W-:Y:S02]  /*9800*/  FSETP.GEU.AND P4, PT, R152.reuse, R5.reuse, PT ;  /* 0x000000059800720b */ /* 0x0c1fe40003f8e000 */
[C---:B------:R-:W-:Y:S01]  /*9810*/  FSETP.NAN.AND P3, PT, R152.reuse, R152, PT ;  /* 0x000000989800720b */ /* 0x040fe20003f68000 */
[----:B------:R-:W0:Y:S10]  /*9820*/  SHFL.BFLY PT, R4, R89, 0x10, 0x1f ;  /* 0x0e001f0059047f89 */ /* 0x000e3400000e0000 */
[----:B------:R-:W-:-:S02]  /*9830*/  @P4 FSEL R152, R152, R5, P3 ;  /* 0x0000000598984208 */ /* 0x000fc40001800000 */
[----:B------:R-:W-:-:S03]  /*9840*/  FSETP.NAN.AND P3, PT, R89, R89, PT ;  /* 0x000000595900720b */ /* 0x000fc60003f68000 */
[----:B------:R-:W1:Y:S01]  /*9850*/  SHFL.BFLY PT, R5, R152, 0x4, 0x1f ;  /* 0x0c801f0098057f89 */ /* 0x000e6200000e0000 */
[----:B0-----:R-:W-:-:S09]  /*9860*/  FSETP.GEU.AND P4, PT, R89, R4, PT ;  /* 0x000000045900720b */ /* 0x001fd20003f8e000 */
[----:B------:R-:W-:Y:S02]  /*9870*/  @!P3 FSEL R89, R89, R4, !P4 ;  /* 0x000000045959b208 */ /* 0x000fe40006000000 */
[----:B------:R-:W-:-:S03]  /*9880*/  FSETP.NAN.AND P3, PT, R152, R152, PT ;  /* 0x000000989800720b */ /* 0x000fc60003f68000 */
[----:B------:R-:W0:Y:S01]  /*9890*/  SHFL.BFLY PT, R4, R89, 0x8, 0x1f ;  /* 0x0d001f0059047f89 */ /* 0x000e2200000e0000 */
[----:B-1----:R-:W-:-:S13]  /*98a0*/  FSETP.GEU.AND P4, PT, R152, R5, PT ;  /* 0x000000059800720b */ /* 0x002fda0003f8e000 */
[----:B------:R-:W-:Y:S02]  /*98b0*/  @P4 FSEL R152, R152, R5, P3 ;  /* 0x0000000598984208 */ /* 0x000fe40001800000 */
[C---:B------:R-:W-:Y:S02]  /*98c0*/  FSETP.NAN.AND P3, PT, R89.reuse, R89, PT ;  /* 0x000000595900720b */ /* 0x040fe40003f68000 */
[----:B0-----:R-:W-:Y:S01]  /*98d0*/  FSETP.GEU.AND P4, PT, R89, R4, PT ;  /* 0x000000045900720b */ /* 0x001fe20003f8e000 */
[----:B------:R-:W0:-:S12]  /*98e0*/  SHFL.BFLY PT, R5, R152, 0x2, 0x1f ;  /* 0x0c401f0098057f89 */ /* 0x000e1800000e0000 */
[----:B------:R-:W-:Y:S02]  /*98f0*/  @P4 FSEL R89, R89, R4, P3 ;  /* 0x0000000459594208 */ /* 0x000fe40001800000 */
[C---:B------:R-:W-:Y:S02]  /*9900*/  FSETP.NAN.AND P4, PT, R152.reuse, R152, PT ;  /* 0x000000989800720b */ /* 0x040fe40003f88000 */
[----:B------:R-:W-:Y:S01]  /*9910*/  FSETP.NAN.AND P3, PT, R141, R141, PT ;  /* 0x0000008d8d00720b */ /* 0x000fe20003f68000 */
[----:B------:R-:W1:Y:S01]  /*9920*/  SHFL.BFLY PT, R4, R89, 0x4, 0x1f ;  /* 0x0c801f0059047f89 */ /* 0x000e6200000e0000 */
[----:B0-----:R-:W-:-:S13]  /*9930*/  FSETP.GEU.AND P5, PT, R152, R5, PT ;  /* 0x000000059800720b */ /* 0x001fda0003fae000 */
[----:B------:R-:W-:Y:S02]  /*9940*/  @P5 FSEL R152, R152, R5, P4 ;  /* 0x0000000598985208 */ /* 0x000fe40002000000 */
[CC--:B------:R-:W-:Y:S02]  /*9950*/  FSETP.GT.AND P4, PT, R141.reuse, R142.reuse, PT ;  /* 0x0000008e8d00720b */ /* 0x0c0fe40003f84000 */
[----:B------:R-:W-:Y:S01]  /*9960*/  FSEL R142, R141, R142, P3 ;  /* 0x0000008e8d8e7208 */ /* 0x000fe20001800000 */
[----:B------:R-:W-:Y:S01]  /*9970*/  SHFL.BFLY PT, R5, R152, 0x1, 0x1f ;  /* 0x0c201f0098057f89 */ /* 0x000fe200000e0000 */
[----:B------:R-:W-:Y:S02]  /*9980*/  FSETP.NAN.AND P5, PT, R23, R23, PT ;  /* 0x000000171700720b */ /* 0x000fe40003fa8000 */
[----:B-1----:R-:W-:Y:S02]  /*9990*/  FSETP.GEU.AND P3, PT, R89, R4, PT ;  /* 0x000000045900720b */ /* 0x002fe40003f6e000 */
[----:B------:R-:W-:-:S02]  /*99a0*/  FSEL R142, R141, R142, P4 ;  /* 0x0000008e8d8e7208 */ /* 0x000fc40002000000 */
[CC--:B------:R-:W-:Y:S02]  /*99b0*/  FSETP.GT.AND P4, PT, R23.reuse, R88.reuse, PT ;  /* 0x000000581700720b */ /* 0x0c0fe40003f84000 */
[C---:B------:R-:W-:Y:S02]  /*99c0*/  FSEL R88, R23.reuse, R88, P5 ;  /* 0x0000005817587208 */ /* 0x040fe40002800000 */
[----:B------:R-:W-:Y:S02]  /*99d0*/  FSETP.GT.AND P5, PT, R142, R143, PT ;  /* 0x0000008f8e00720b */ /* 0x000fe40003fa4000 */
[----:B------:R-:W-:Y:S02]  /*99e0*/  FSEL R23, R23, R88, P4 ;  /* 0x0000005817177208 */ /* 0x000fe40002000000 */
[----:B------:R-:W-:-:S04]  /*99f0*/  FSETP.NAN.AND P4, PT, R89, R89, PT ;  /* 0x000000595900720b */ /* 0x000fc80003f88000 */
[----:B------:R-:W-:Y:S02]  /*9a00*/  @P3 FSEL R89, R89, R4, P4 ;  /* 0x0000000459593208 */ /* 0x000fe40002000000 */
[C---:B------:R-:W-:Y:S02]  /*9a10*/  FSETP.NAN.AND P4, PT, R142.reuse, R142, PT ;  /* 0x0000008e8e00720b */ /* 0x040fe40003f88000 */
[C---:B------:R-:W-:Y:S01]  /*9a20*/  FSETP.GT.AND P3, PT, R23.reuse, R157, PT ;  /* 0x0000009d1700720b */ /* 0x040fe20003f64000 */
[----:B------:R-:W0:Y:S01]  /*9a30*/  SHFL.BFLY PT, R4, R89, 0x2, 0x1f ;  /* 0x0c401f0059047f89 */ /* 0x000e2200000e0000 */
[----:B------:R-:W-:Y:S02]  /*9a40*/  @!P5 FSEL R142, R142, R143, P4 ;  /* 0x0000008f8e8ed208 */ /* 0x000fe40002000000 */
[----:B------:R-:W-:Y:S02]  /*9a50*/  FSETP.NAN.AND P5, PT, R23, R23, PT ;  /* 0x000000171700720b */ /* 0x000fe40003fa8000 */
[----:B------:R-:W-:-:S07]  /*9a60*/  FSETP.GT.AND P4, PT, R142, R144, PT ;  /* 0x000000908e00720b */ /* 0x000fce0003f84000 */
[----:B------:R-:W-:Y:S02]  /*9a70*/  @!P3 FSEL R23, R23, R157, P5 ;  /* 0x0000009d1717b208 */ /* 0x000fe40002800000 */
[C---:B------:R-:W-:Y:S02]  /*9a80*/  FSETP.NAN.AND P5, PT, R142.reuse, R142, PT ;  /* 0x0000008e8e00720b */ /* 0x040fe40003fa8000 */
[C---:B------:R-:W-:Y:S02]  /*9a90*/  FSETP.GT.AND P3, PT, R23.reuse, R22, PT ;  /* 0x000000161700720b */ /* 0x040fe40003f64000 */
        /* <DEDUP_REMOVED lines=71> */
[----:B------:R-:W-:Y:S02]  /*9f10*/  FSETP.GT.AND P3, PT, R23, R104, PT ;  /* 0x000000681700720b */ /* 0x000fe40003f64000 */
[----:B------:R-:W-:Y:S02]  /*9f20*/  @!P4 FSEL R142, R142, R128, P5 ;  /* 0x000000808e8ec208 */ /* 0x000fe40002800000 */
[----:B0-----:R-:W-:Y:S02]  /*9f30*/  FSETP.GEU.AND P4, PT, R89, R4, PT ;  /* 0x000000045900720b */ /* 0x001fe40003f8e000 */
[C---:B------:R-:W-:Y:S01]  /*9f40*/  FSETP.NAN.AND P5, PT, R23.reuse, R23, PT ;  /* 0x000000171700720b */ /* 0x040fe20003fa8000 */
[----:B------:R-:W0:Y:S06]  /*9f50*/  SHFL.BFLY PT, R7, R142, 0x10, 0x1f ;  /* 0x0e001f008e077f89 */ /* 0x000e2c00000e0000 */
[----:B------:R-:W-:-:S02]  /*9f60*/  @!P3 FSEL R23, R23, R104, P5 ;  /* 0x000000681717b208 */ /* 0x000fc40002800000 */
[C---:B------:R-:W-:Y:S02]  /*9f70*/  FSETP.NAN.AND P3, PT, R89.reuse, R89, PT ;  /* 0x000000595900720b */ /* 0x040fe40003f68000 */
[----:B------:R-:W-:Y:S02]  /*9f80*/  FSETP.NAN.AND P5, PT, R142, R142, PT ;  /* 0x0000008e8e00720b */ /* 0x000fe40003fa8000 */
[----:B------:R-:W-:Y:S02]  /*9f90*/  @P4 FSEL R89, R89, R4, P3 ;  /* 0x0000000459594208 */ /* 0x000fe40001800000 */
[----:B------:R-:W1:Y:S01]  /*9fa0*/  SHFL.BFLY PT, R4, R23, 0x10, 0x1f ;  /* 0x0e001f0017047f89 */ /* 0x000e6200000e0000 */
[----:B------:R-:W-:-:S03]  /*9fb0*/  FSETP.NAN.AND P4, PT, R23, R23, PT ;  /* 0x000000171700720b */ /* 0x000fc60003f88000 */
[----:B------:R-:W2:Y:S01]  /*9fc0*/  SHFL.BFLY PT, R8, R89, 0x1, 0x1f ;  /* 0x0c201f0059087f89 */ /* 0x000ea200000e0000 */
[----:B0-----:R-:W-:-:S04]  /*9fd0*/  FSETP.GT.AND P3, PT, R142, R7, PT ;  /* 0x000000078e00720b */ /* 0x001fc80003f64000 */
[----:B------:R-:W-:Y:S02]  /*9fe0*/  @!P5 FSEL R142, R142, R7, P3 ;  /* 0x000000078e8ed208 */ /* 0x000fe40001800000 */
[----:B------:R-:W-:-:S03]  /*9ff0*/  FSETP.GEU.AND P3, PT, R152, R5, PT ;  /* 0x000000059800720b */ /* 0x000fc60003f6e000 */
[----:B------:R-:W0:Y:S01]  /*a000*/  SHFL.BFLY PT, R7, R142, 0x8, 0x1f ;  /* 0x0d001f008e077f89 */ /* 0x000e2200000e0000 */
[----:B-1----:R-:W-:-:S04]  /*a010*/  FSETP.GT.AND P5, PT, R23, R4, PT ;  /* 0x000000041700720b */ /* 0x002fc80003fa4000 */
[----:B------:R-:W-:Y:S02]  /*a020*/  @!P4 FSEL R23, R23, R4, P5 ;  /* 0x000000041717c208 */ /* 0x000fe40002800000 */
[C---:B--2---:R-:W-:Y:S02]  /*a030*/  FSETP.GEU.AND P4, PT, R89.reuse, R8, PT ;  /* 0x000000085900720b */ /* 0x044fe40003f8e000 */
[C---:B------:R-:W-:Y:S01]  /*a040*/  FSETP.NAN.AND P5, PT, R152.reuse, R152, PT ;  /* 0x000000989800720b */ /* 0x040fe20003fa8000 */
[----:B------:R-:W1:Y:S03]  /*a050*/  SHFL.BFLY PT, R4, R23, 0x8, 0x1f ;  /* 0x0d001f0017047f89 */ /* 0x000e6600000e0000 */
[----:B------:R-:W-:Y:S02]  /*a060*/  @P3 SEL R152, R152, R5, P5 ;  /* 0x0000000598983207 */ /* 0x000fe40002800000 */
[----:B------:R-:W-:-:S02]  /*a070*/  FSETP.NAN.AND P3, PT, R89, R89, PT ;  /* 0x000000595900720b */ /* 0x000fc40003f68000 */
[C---:B------:R-:W-:Y:S01]  /*a080*/  FSETP.NAN.AND P5, PT, R142.reuse, R142, PT ;  /* 0x0000008e8e00720b */ /* 0x040fe20003fa8000 */
[----:B------:R-:W-:Y:S02]  /*a090*/  @!P1 STS [R21], R152 ;  /* 0x0000009815009388 */ /* 0x000fe40000000800 */
[----:B------:R-:W-:Y:S02]  /*a0a0*/  @P4 SEL R89, R89, R8, P3 ;  /* 0x0000000859594207 */ /* 0x000fe40001800000 */
[----:B0-----:R-:W-:-:S03]  /*a0b0*/  FSETP.GT.AND P4, PT, R142, R7, PT ;  /* 0x000000078e00720b */ /* 0x001fc60003f84000 */
[----:B------:R-:W-:Y:S04]  /*a0c0*/  @!P1 STS [R21+0x10], R89 ;  /* 0x0000105915009388 */ /* 0x000fe80000000800 */
[----:B------:R-:W-:Y:S01]  /*a0d0*/  BAR.SYNC.DEFER_BLOCKING 0x0 ;  /* 0x0000000000007b1d */ /* 0x000fe20000010000 */
[----:B-1----:R-:W-:-:S05]  /*a0e0*/  FSETP.GT.AND P3, PT, R23, R4, PT ;  /* 0x000000041700720b */ /* 0x002fca0003f64000 */
[----:B------:R-:W-:Y:S02]  /*a0f0*/  @!P4 FSEL R142, R142, R7, P5 ;  /* 0x000000078e8ec208 */ /* 0x000fe40002800000 */
[C---:B------:R-:W-:Y:S02]  /*a100*/  FSETP.NAN.AND P4, PT, R23.reuse, R23, PT ;  /* 0x000000171700720b */ /* 0x040fe40003f88000 */
[----:B------:R-:W-:Y:S01]  /*a110*/  FSETP.NAN.AND P5, PT, R142, R142, PT ;  /* 0x0000008e8e00720b */ /* 0x000fe20003fa8000 */
[----:B------:R-:W0:Y:S03]  /*a120*/  SHFL.BFLY PT, R7, R142, 0x4, 0x1f ;  /* 0x0c801f008e077f89 */ /* 0x000e2600000e0000 */
[----:B------:R-:W-:-:S05]  /*a130*/  @!P3 FSEL R23, R23, R4, P4 ;  /* 0x000000041717b208 */ /* 0x000fca0002000000 */
[----:B------:R-:W1:Y:S04]  /*a140*/  SHFL.BFLY PT, R4, R23, 0x4, 0x1f ;  /* 0x0c801f0017047f89 */ /* 0x000e6800000e0000 */
[----:B------:R-:W2:Y:S01]  /*a150*/  @!P6 LDS R6, [R0.X4] ;  /* 0x000000000006e984 */ /* 0x000ea20000004800 */
[----:B0-----:R-:W-:Y:S02]  /*a160*/  FSETP.GT.AND P4, PT, R142, R7, PT ;  /* 0x000000078e00720b */ /* 0x001fe40003f84000 */
[----:B-1----:R-:W-:-:S11]  /*a170*/  FSETP.GT.AND P3, PT, R23, R4, PT ;  /* 0x000000041700720b */ /* 0x002fd60003f64000 */
[----:B------:R-:W-:Y:S02]  /*a180*/  @!P4 FSEL R142, R142, R7, P5 ;  /* 0x000000078e8ec208 */ /* 0x000fe40002800000 */
[----:B------:R-:W-:-:S03]  /*a190*/  FSETP.NAN.AND P5, PT, R23, R23, PT ;  /* 0x000000171700720b */ /* 0x000fc60003fa8000 */
[----:B------:R-:W-:Y:S01]  /*a1a0*/  SHFL.BFLY PT, R7, R142, 0x2, 0x1f ;  /* 0x0c401f008e077f89 */ /* 0x000fe200000e0000 */
[----:B------:R-:W-:Y:S02]  /*a1b0*/  @!P3 FSEL R23, R23, R4, P5 ;  /* 0x000000041717b208 */ /* 0x000fe40002800000 */
[----:B------:R-:W-:-:S03]  /*a1c0*/  FSETP.NAN.AND P5, PT, R142, R142, PT ;  /* 0x0000008e8e00720b */ /* 0x000fc60003fa8000 */
[----:B------:R-:W-:Y:S01]  /*a1d0*/  SHFL.BFLY PT, R8, R23, 0x2, 0x1f ;  /* 0x0c401f0017087f89 */ /* 0x000fe200000e0000 */
[----:B--2---:R-:W-:-:S03]  /*a1e0*/  FSETP.NAN.AND P3, PT, R6, R6, PT ;  /* 0x000000060600720b */ /* 0x004fc60003f68000 */
[----:B------:R-:W0:Y:S02]  /*a1f0*/  SHFL.BFLY PT, R5, R6, 0x2, 0x1f ;  /* 0x0c401f0006057f89 */ /* 0x000e2400000e0000 */
[----:B0-----:R-:W-:-:S04]  /*a200*/  FSETP.GEU.AND P4, PT, R6, R5, PT ;  /* 0x000000050600720b */ /* 0x001fc80003f8e000 */
[----:B------:R-:W-:Y:S02]  /*a210*/  FSEL R5, R6, R5, !P4 ;  /* 0x0000000506057208 */ /* 0x000fe40006000000 */
[----:B------:R-:W-:Y:S02]  /*a220*/  FSETP.GT.AND P4, PT, R142, R7, PT ;  /* 0x000000078e00720b */ /* 0x000fe40003f84000 */
[----:B------:R-:W-:Y:S02]  /*a230*/  FSEL R5, R6, R5, P3 ;  /* 0x0000000506057208 */ /* 0x000fe40001800000 */
[----:B------:R-:W-:-:S03]  /*a240*/  FSETP.GT.AND P3, PT, R23, R8, PT ;  /* 0x000000081700720b */ /* 0x000fc60003f64000 */
[----:B------:R-:W0:Y:S06]  /*a250*/  SHFL.BFLY PT, R4, R5, 0x1, 0x1f ;  /* 0x0c201f0005047f89 */ /* 0x000e2c00000e0000 */
[----:B------:R-:W-:Y:S02]  /*a260*/  @!P4 FSEL R142, R142, R7, P5 ;  /* 0x000000078e8ec208 */ /* 0x000fe40002800000 */
[----:B------:R-:W-:-:S03]  /*a270*/  FSETP.NAN.AND P5, PT, R23, R23, PT ;  /* 0x000000171700720b */ /* 0x000fc60003fa8000 */
[----:B------:R-:W1:Y:S01]  /*a280*/  SHFL.BFLY PT, R9, R142, 0x1, 0x1f ;  /* 0x0c201f008e097f89 */ /* 0x000e6200000e0000 */
[----:B------:R-:W-:Y:S02]  /*a290*/  @!P3 FSEL R23, R23, R8, P5 ;  /* 0x000000081717b208 */ /* 0x000fe40002800000 */
[C---:B------:R-:W-:Y:S02]  /*a2a0*/  FSETP.NAN.AND P3, PT, R5.reuse, R5, PT ;  /* 0x000000050500720b */ /* 0x040fe40003f68000 */
[----:B------:R-:W-:Y:S02]  /*a2b0*/  FSETP.NAN.AND P5, PT, R142, R142, PT ;  /* 0x0000008e8e00720b */ /* 0x000fe40003fa8000 */
[----:B0-----:R-:W-:-:S13]  /*a2c0*/  FSETP.GEU.AND P4, PT, R5, R4, PT ;  /* 0x000000040500720b */ /* 0x001fda0003f8e000 */
[----:B------:R-:W-:Y:S02]  /*a2d0*/  @P4 SEL R5, R5, R4, P3 ;  /* 0x0000000405054207 */ /* 0x000fe40001800000 */
[----:B------:R-:W0:Y:S01]  /*a2e0*/  SHFL.BFLY PT, R4, R23, 0x1, 0x1f ;  /* 0x0c201f0017047f89 */ /* 0x000e2200000e0000 */
[----:B-1----:R-:W-:-:S03]  /*a2f0*/  FSETP.GT.AND P4, PT, R142, R9, PT ;  /* 0x000000098e00720b */ /* 0x002fc60003f84000 */
[----:B------:R-:W-:Y:S04]  /*a300*/  @P2 STS [R0.X4], R5 ;  /* 0x0000000500002388 */ /* 0x000fe80000004800 */
[----:B------:R-:W-:Y:S06]  /*a310*/  BAR.SYNC.DEFER_BLOCKING 0x0 ;  /* 0x0000000000007b1d */ /* 0x000fec0000010000 */
[----:B------:R-:W-:-:S02]  /*a320*/  @!P4 SEL R142, R142, R9, P5 ;  /* 0x000000098e8ec207 */ /* 0x000fc40002800000 */
[C---:B------:R-:W-:Y:S02]  /*a330*/  FSETP.NAN.AND P4, PT, R23.reuse, R23, PT ;  /* 0x000000171700720b */ /* 0x040fe40003f88000 */
[CC--:B0-----:R-:W-:Y:S01]  /*a340*/  FSETP.GT.AND P3, PT, R23.reuse, R4.reuse, PT ;  /* 0x000000041700720b */ /* 0x0c1fe20003f64000 */
[----:B------:R-:W-:Y:S04]  /*a350*/  LDS R6, [RZ] ;  /* 0x00000000ff067984 */ /* 0x000fe80000000800 */
[----:B------:R-:W0:Y:S08]  /*a360*/  LDS R7, [0x10] ;  /* 0x00001000ff077984 */ /* 0x000e300000000800 */
[----:B------:R-:W-:Y:S01]  /*a370*/  @!P3 SEL R23, R23, R4, P4 ;  /* 0x000000041717b207 */ /* 0x000fe20002000000 */
[----:B------:R-:W-:Y:S06]  /*a380*/  BAR.SYNC.DEFER_BLOCKING 0x0 ;  /* 0x0000000000007b1d */ /* 0x000fec0000010000 */
[----:B0-----:R-:W-:Y:S04]  /*a390*/  STS.64 [RZ], R6 ;  /* 0x00000006ff007388 */ /* 0x001fe80000000a00 */
[----:B------:R-:W-:Y:S06]  /*a3a0*/  BAR.SYNC.DEFER_BLOCKING 0x0 ;  /* 0x0000000000007b1d */ /* 0x000fec0000010000 */
[----:B------:R-:W-:Y:S04]  /*a3b0*/  LDS R4, [R11.X4] ;  /* 0x000000000b047984 */ /* 0x000fe80000004800 */
[----:B------:R-:W-:Y:S06]  /*a3c0*/  BAR.SYNC.DEFER_BLOCKING 0x0 ;  /* 0x0000000000007b1d */ /* 0x000fec0000010000 */
[----:B------:R-:W-:Y:S04]  /*a3d0*/  @!P1 STS [R21], R142 ;  /* 0x0000008e15009388 */ /* 0x000fe80000000800 */
[----:B------:R-:W-:Y:S04]  /*a3e0*/  @!P1 STS [R21+0x10], R23 ;  /* 0x0000101715009388 */ /* 0x000fe80000000800 */
[----:B------:R-:W-:Y:S06]  /*a3f0*/  BAR.SYNC.DEFER_BLOCKING 0x0 ;  /* 0x0000000000007b1d */ /* 0x000fec0000010000 */
[----:B------:R-:W0:Y:S04]  /*a400*/  @!P6 LDS R10, [R0.X4] ;  /* 0x00000000000ae984 */ /* 0x000e280000004800 */
[----:B0-----:R-:W0:Y:S01]  /*a410*/  SHFL.BFLY PT, R5, R10, 0x2, 0x1f ;  /* 0x0c401f000a057f89 */ /* 0x001e2200000e0000 */
[----:B------:R-:W-:-:S02]  /*a420*/  FSETP.NAN.AND P3, PT, R10, R10, PT ;  /* 0x0000000a0a00720b */ /* 0x000fc40003f68000 */
[----:B0-----:R-:W-:-:S04]  /*a430*/  FSETP.GT.AND P1, PT, R10, R5, PT ;  /* 0x000000050a00720b */ /* 0x001fc80003f24000 */
[----:B------:R-:W-:-:S04]  /*a440*/  FSEL R5, R10, R5, P1 ;  /* 0x000000050a057208 */ /* 0x000fc80000800000 */
[----:B------:R-:W-:-:S04]  /*a450*/  FSEL R5, R10, R5, P3 ;  /* 0x000000050a057208 */ /* 0x000fc80001800000 */
[C---:B------:R-:W-:Y:S01]  /*a460*/  FSETP.NAN.AND P3, PT, R5.reuse, R5, PT ;  /* 0x000000050500720b */ /* 0x040fe20003f68000 */
[----:B------:R-:W0:Y:S02]  /*a470*/  SHFL.BFLY PT, R8, R5, 0x1, 0x1f ;  /* 0x0c201f0005087f89 */ /* 0x000e2400000e0000 */
[----:B0-----:R-:W-:-:S13]  /*a480*/  FSETP.GT.AND P1, PT, R5, R8, PT ;  /* 0x000000080500720b */ /* 0x001fda0003f24000 */
[----:B------:R-:W-:Y:S02]  /*a490*/  @!P1 SEL R5, R5, R8, P3 ;  /* 0x0000000805059207 */ /* 0x000fe40001800000 */
[----:B------:R-:W-:-:S03]  /*a4a0*/  FSETP.GE.AND P1, PT, R6, RZ, PT ;  /* 0x000000ff0600720b */ /* 0x000fc60003f26000 */
[----:B------:R-:W-:Y:S01]  /*a4b0*/  @P2 STS [R0.X4], R5 ;  /* 0x0000000500002388 */ /* 0x000fe20000004800 */
[----:B------:R-:W-:-:S03]  /*a4c0*/  FSEL R6, R6, RZ, !P1 ;  /* 0x000000ff06067208 */ /* 0x000fc60004800000 */
[----:B------:R-:W-:Y:S01]  /*a4d0*/  BAR.SYNC.DEFER_BLOCKING 0x0 ;  /* 0x0000000000007b1d */ /* 0x000fe20000010000 */
[----:B------:R-:W-:Y:S01]  /*a4e0*/  FSETP.GE.AND P1, PT, R7, RZ, PT ;  /* 0x000000ff0700720b */ /* 0x000fe20003f26000 */
[----:B------:R-:W-:-:S03]  /*a4f0*/  FADD R6, RZ, -R6 ;  /* 0x80000006ff067221 */ /* 0x000fc60000000000 */
[----:B------:R-:W-:Y:S02]  /*a500*/  FSEL R7, R7, RZ, !P1 ;  /* 0x000000ff07077208 */ /* 0x000fe40004800000 */
[----:B------:R-:W-:-:S03]  /*a510*/  FSETP.NAN.AND P2, PT, R6, R6, PT ;  /* 0x000000060600720b */ /* 0x000fc60003f48000 */
[----:B------:R-:W-:-:S05]  /*a520*/  FADD R7, RZ, -R7 ;  /* 0x80000007ff077221 */ /* 0x000fca0000000000 */
[----:B------:R-:W-:Y:S01]  /*a530*/  FSETP.NAN.AND P3, PT, R7, R7, PT ;  /* 0x000000070700720b */ /* 0x000fe20003f68000 */
[----:B------:R-:W0:Y:S04]  /*a540*/  LDS R8, [RZ] ;  /* 0x00000000ff087984 */ /* 0x000e280000000800 */
[----:B------:R-:W1:Y:S04]  /*a550*/  LDS R9, [0x10] ;  /* 0x00001000ff097984 */ /* 0x000e680000000800 */
[----:B------:R-:W-:Y:S01]  /*a560*/  BAR.SYNC.DEFER_BLOCKING 0x0 ;  /* 0x0000000000007b1d */ /* 0x000fe20000010000 */
[----:B0-----:R-:W-:-:S05]  /*a570*/  FSETP.GTU.AND P1, PT, R8, RZ, PT ;  /* 0x000000ff0800720b */ /* 0x001fca0003f2c000 */
[----:B-1----:R0:W-:Y:S01]  /*a580*/  STS.64 [RZ], R8 ;  /* 0x00000008ff007388 */ /* 0x0021e20000000a00 */
[----:B------:R-:W-:-:S03]  /*a590*/  FSEL R5, R8, RZ, P1 ;  /* 0x000000ff08057208 */ /* 0x000fc60000800000 */
[----:B------:R-:W-:Y:S01]  /*a5a0*/  BAR.SYNC.DEFER_BLOCKING 0x0 ;  /* 0x0000000000007b1d */ /* 0x000fe20000010000 */
[C---:B------:R-:W-:Y:S02]  /*a5b0*/  FSETP.GTU.AND P4, PT, R9.reuse, RZ, PT ;  /* 0x000000ff0900720b */ /* 0x040fe40003f8c000 */
[CC--:B------:R-:W-:Y:S02]  /*a5c0*/  FSETP.GT.AND P1, PT, R6.reuse, R5.reuse, PT ;  /* 0x000000050600720b */ /* 0x0c0fe40003f24000 */
[----:B0-----:R-:W-:Y:S02]  /*a5d0*/  FSEL R8, R9, RZ, P4 ;  /* 0x000000ff09087208 */ /* 0x001fe40002000000 */
[----:B------:R-:W-:Y:S02]  /*a5e0*/  @!P2 FSEL R6, R6, R5, P1 ;  /* 0x000000050606a208 */ /* 0x000fe40000800000 */
[----:B------:R-:W-:-:S03]  /*a5f0*/  FSETP.GT.AND P1, PT, R7, R8, PT ;  /* 0x000000080700720b */ /* 0x000fc60003f24000 */
[----:B------:R-:W-:Y:S01]  /*a600*/  FMUL R18, R6, 0.0078740157186985015869 ;  /* 0x3c01020406127820 */ /* 0x000fe20000400000 */
[----:B------:R-:W-:Y:S01]  /*a610*/  @!P3 FSEL R7, R7, R8, P1 ;  /* 0x000000080707b208 */ /* 0x000fe20000800000 */
[----:B------:R-:W-:Y:S01]  /*a620*/  IMAD.WIDE R8, R135, R134, c[0x0][0x190] ;  /* 0x0000640087087625 */ /* 0x000fe200078e0286 */
[----:B------:R-:W-:Y:S02]  /*a630*/  LOP3.LUT P1, RZ, R0, 0x7e, RZ, 0xc0, !PT ;  /* 0x0000007e00ff7812 */ /* 0x000fe4000782c0ff */
[C---:B------:R-:W-:Y:S01]  /*a640*/  FSETP.GT.AND P3, PT, R18.reuse, 9.9999997473787516356e-06, PT ;  /* 0x3727c5ac1200780b */ /* 0x040fe20003f64000 */
[----:B------:R-:W-:Y:S01]  /*a650*/  FMUL R19, R7, 0.0078740157186985015869 ;  /* 0x3c01020407137820 */ /* 0x000fe20000400000 */
[----:B------:R-:W-:Y:S01]  /*a660*/  FSETP.NAN.AND P4, PT, R18, R18, PT ;  /* 0x000000121200720b */ /* 0x000fe20003f88000 */
[C---:B------:R-:W-:Y:S01]  /*a670*/  IMAD.WIDE R6, R135.reuse, R134, c[0x0][0x188] ;  /* 0x0000620087067625 */ /* 0x040fe200078e0286 */
[----:B------:R-:W-:Y:S01]  /*a680*/  ISETP.LT.AND P1, PT, R135, 0x1010, !P1 ;  /* 0x000010108700780c */ /* 0x000fe20004f21270 */
[----:B------:R-:W0:Y:S01]  /*a690*/  LDS R11, [R11.X4] ;  /* 0x000000000b0b7984 */ /* 0x000e220000004800 */
[----:B------:R-:W-:-:S07]  /*a6a0*/  FSETP.GT.AND P2, PT, R19, 9.9999997473787516356e-06, PT ;  /* 0x3727c5ac1300780b */ /* 0x000fce0003f44000 */
[----:B------:R-:W-:Y:S02]  /*a6b0*/  @!P3 FSEL R18, R18, 9.9999997473787516356e-06, P4 ;  /* 0x3727c5ac1212b808 */ /* 0x000fe40002000000 */
[C---:B------:R-:W-:Y:S02]  /*a6c0*/  FSETP.NAN.AND P4, PT, R19.reuse, R19, PT ;  /* 0x000000131300720b */ /* 0x040fe40003f88000 */
[C---:B------:R-:W-:Y:S02]  /*a6d0*/  FSETP.GT.AND P3, PT, |R18|.reuse, 8.50705917302346158658e+37, PT ;  /* 0x7e8000001200780b */ /* 0x040fe40003f64200 */
[----:B------:R-:W-:Y:S02]  /*a6e0*/  @!P2 FSEL R19, R19, 9.9999997473787516356e-06, P4 ;  /* 0x3727c5ac1313a808 */ /* 0x000fe40002000000 */
[----:B------:R-:W-:Y:S02]  /*a6f0*/  FSETP.GEU.AND P4, PT, |R18|, 1.175494350822287508e-38, PT ;  /* 0x008000001200780b */ /* 0x000fe40003f8e200 */
[----:B------:R-:W-:-:S02]  /*a700*/  FSETP.GT.AND P2, PT, |R19|, 8.50705917302346158658e+37, PT ;  /* 0x7e8000001300780b */ /* 0x000fc40003f44200 */
[----:B------:R-:W-:-:S05]  /*a710*/  FSETP.GEU.AND P5, PT, |R19|, 1.175494350822287508e-38, PT ;  /* 0x008000001300780b */ /* 0x000fca0003fae200 */
[----:B------:R-:W-:-:S04]  /*a720*/  @P3 FMUL R18, R18, 0.25 ;  /* 0x3e80000012123820 */ /* 0x000fc80000400000 */
[----:B------:R-:W-:Y:S02]  /*a730*/  @!P4 FMUL R18, R18, 16777216 ;  /* 0x4b8000001212c820 */ /* 0x000fe40000400000 */
[----:B------:R-:W-:-:S04]  /*a740*/  @P2 FMUL R19, R19, 0.25 ;  /* 0x3e80000013132820 */ /* 0x000fc80000400000 */
[----:B------:R-:W-:Y:S01]  /*a750*/  @!P5 FMUL R19, R19, 16777216 ;  /* 0x4b8000001313d820 */ /* 0x000fe20000400000 */
[----:B------:R-:W1:Y:S01]  /*a760*/  MUFU.RCP R18, R18 ;  /* 0x0000001200127308 */ /* 0x000e620000001000 */
[----:B0-----:R-:W-:Y:S01]  /*a770*/  F2FP.BF16.PACK_AB R0, R11, R4 ;  /* 0x000000040b00723e */ /* 0x001fe200000010ff */
[----:B------:R-:W-:-:S03]  /*a780*/  IMAD.WIDE R4, R135, R134, c[0x0][0x180] ;  /* 0x0000600087047625 */ /* 0x000fc600078e0286 */
[C---:B------:R-:W-:Y:S01]  /*a790*/  PRMT R13, R0.reuse, 0x7632, R13 ;  /* 0x00007632000d7816 */ /* 0x040fe2000000000d */
[----:B------:R-:W-:Y:S01]  /*a7a0*/  IMAD.WIDE R10, R135, R134, c[0x0][0x198] ;  /* 0x00006600870a7625 */ /* 0x000fe200078e0286 */
[C---:B------:R-:W-:Y:S01]  /*a7b0*/  PRMT R15, R0.reuse, 0x7610, R15 ;  /* 0x00007610000f7816 */ /* 0x040fe2000000000f */
[----:B------:R0:W-:Y:S01]  /*a7c0*/  @P1 STG.E.U16 [R4.64], R0 ;  /* 0x0000000004001986 */ /* 0x0001e2000c101506 */
[C---:B------:R-:W-:Y:S01]  /*a7d0*/  PRMT R17, R0.reuse, 0x7632, R17 ;  /* 0x0000763200117816 */ /* 0x040fe20000000011 */
[----:B------:R-:W2:Y:S01]  /*a7e0*/  MUFU.RCP R19, R19 ;  /* 0x0000001300137308 */ /* 0x000ea20000001000 */
[----:B------:R-:W-:Y:S01]  /*a7f0*/  PRMT R67, R0, 0x7632, R67 ;  /* 0x0000763200437816 */ /* 0x000fe20000000043 */
[----:B------:R3:W-:Y:S04]  /*a800*/  @P1 STG.E.U16 [R6.64], R13 ;  /* 0x0000000d06001986 */ /* 0x0007e8000c101506 */
[----:B------:R4:W-:Y:S04]  /*a810*/  @P1 STG.E.U16 [R8.64], R15 ;  /* 0x0000000f08001986 */ /* 0x0009e8000c101506 */
[----:B------:R5:W-:Y:S01]  /*a820*/  @P1 STG.E.U16 [R10.64], R17 ;  /* 0x000000110a001986 */ /* 0x000be2000c101506 */
[----:B0-----:R-:W-:-:S02]  /*a830*/  IMAD.MOV.U32 R4, RZ, RZ, 0x3e800000 ;  /* 0x3e800000ff047424 */ /* 0x001fc400078e00ff */
[CC--:B---3--:R-:W-:Y:S01]  /*a840*/  IMAD.WIDE R12, R135.reuse, R134.reuse, c[0x0][0x1a0] ;  /* 0x00006800870c7625 */ /* 0x0c8fe200078e0286 */
[----:B------:R-:W-:Y:S02]  /*a850*/  PRMT R7, R0, 0x7632, R7 ;  /* 0x0000763200077816 */ /* 0x000fe40000000007 */
[----:B------:R-:W-:Y:S01]  /*a860*/  FSEL R5, R4, 1, P3 ;  /* 0x3f80000004057808 */ /* 0x000fe20001800000 */
[CC--:B----4-:R-:W-:Y:S01]  /*a870*/  IMAD.WIDE R14, R135.reuse, R134.reuse, c[0x0][0x1a8] ;  /* 0x00006a00870e7625 */ /* 0x0d0fe200078e0286 */
[----:B------:R-:W-:Y:S01]  /*a880*/  PRMT R8, R0, 0x7610, R8 ;  /* 0x0000761000087816 */ /* 0x000fe20000000008 */
[----:B------:R1:W-:Y:S01]  /*a890*/  @P1 STG.E.U16 [R12.64], R0 ;  /* 0x000000000c001986 */ /* 0x0003e2000c101506 */
[----:B------:R-:W-:Y:S01]  /*a8a0*/  FSEL R4, R4, 1, P2 ;  /* 0x3f80000004047808 */ /* 0x000fe20001000000 */
[-C--:B-----5:R-:W-:Y:S01]  /*a8b0*/  IMAD.WIDE R16, R135, R134.reuse, c[0x0][0x1b0] ;  /* 0x00006c0087107625 */ /* 0x0a0fe200078e0286 */
[----:B------:R-:W-:Y:S01]  /*a8c0*/  @!P4 FMUL R5, R5, 16777216 ;  /* 0x4b8000000505c820 */ /* 0x000fe20000400000 */
[----:B------:R0:W-:Y:S02]  /*a8d0*/  @P1 STG.E.U16 [R14.64], R7 ;  /* 0x000000070e001986 */ /* 0x0001e4000c101506 */
[----:B------:R-:W-:Y:S01]  /*a8e0*/  IMAD.WIDE R134, R135, R134, c[0x0][0x1b8] ;  /* 0x00006e0087867625 */ /* 0x000fe200078e0286 */
[----:B------:R-:W-:Y:S01]  /*a8f0*/  @!P5 FMUL R4, R4, 16777216 ;  /* 0x4b8000000404d820 */ /* 0x000fe20000400000 */
[----:B------:R0:W-:Y:S02]  /*a900*/  @P1 STG.E.U16 [R16.64], R8 ;  /* 0x0000000810001986 */ /* 0x0001e4000c101506 */
[----:B------:R-:W-:-:S02]  /*a910*/  IMAD.MOV.U32 R6, RZ, RZ, RZ ;  /* 0x000000ffff067224 */ /* 0x000fc400078e00ff */
[----:B------:R0:W-:Y:S01]  /*a920*/  @P1 STG.E.U16 [R134.64], R67 ;  /* 0x0000004386001986 */ /* 0x0001e2000c101506 */
[----:B-1----:R-:W-:Y:S01]  /*a930*/  FMUL R0, R18, R5 ;  /* 0x0000000512007220 */ /* 0x002fe20000400000 */
[----:B--2---:R-:W-:Y:S02]  /*a940*/  FMUL R12, R19, R4 ;  /* 0x00000004130c7220 */ /* 0x004fe40000400000 */
.L_x_6:
[----:B------:R-:W-:Y:S01]  /*a950*/  LOP3.LUT R5, R6, R3, RZ, 0xfc, !PT ;  /* 0x0000000306057212 */ /* 0x000fe200078efcff */
[----:B------:R-:W-:Y:S01]  /*a960*/  IMAD.U32 R4, RZ, RZ, UR4 ;  /* 0x00000004ff047e24 */ /* 0x000fe2000f8e00ff */
[----:B-1----:R-:W-:Y:S01]  /*a970*/  CS2R R20, SRZ ;  /* 0x0000000000147805 */ /* 0x002fe2000001ff00 */
[----:B0-----:R-:W-:Y:S01]  /*a980*/  IMAD.MOV.U32 R17, RZ, RZ, 0x2 ;  /* 0x00000002ff117424 */ /* 0x001fe200078e00ff */
[----:B------:R-:W-:Y:S01]  /*a990*/  ISETP.LT.U32.AND P1, PT, R5, 0xc00, PT ;  /* 0x00000c000500780c */ /* 0x000fe20003f21070 */
[----:B------:R-:W-:Y:S01]  /*a9a0*/  IMAD R42, R2, 0x1800, R5 ;  /* 0x00001800022a7824 */ /* 0x000fe200078e0205 */
[----:B------:R-:W-:Y:S02]  /*a9b0*/  CS2R R22, SRZ ;  /* 0x0000000000167805 */ /* 0x000fe4000001ff00 */
[----:B------:R-:W-:Y:S01]  /*a9c0*/  ISETP.LT.U32.AND.EX P1, PT, R4, RZ, !P0, P1 ;  /* 0x000000ff0400720c */ /* 0x000fe20004721110 */
[----:B------:R-:W-:Y:S01]  /*a9d0*/  IMAD.WIDE R4, R42, R17, c[0x0][0x178] ;  /* 0x00005e002a047625 */ /* 0x000fe200078e0211 */
[----:B------:R-:W-:Y:S01]  /*a9e0*/  LOP3.LUT R7, R6, 0x8, R3, 0xfe, !PT ;  /* 0x0000000806077812 */ /* 0x000fe200078efe03 */
[----:B------:R-:W-:Y:S01]  /*a9f0*/  CS2R R24, SRZ ;  /* 0x0000000000187805 */ /* 0x000fe2000001ff00 */
[----:B------:R-:W-:-:S03]  /*aa00*/  CS2R R26, SRZ ;  /* 0x00000000001a7805 */ /* 0x000fc6000001ff00 */
[----:B------:R-:W-:-:S06]  /*aa10*/  IMAD R13, R2, 0x1800, R7 ;  /* 0x00001800020d7824 */ /* 0x000fcc00078e0207 */
[----:B------:R0:W2:Y:S01]  /*aa20*/  @P1 LDG.E.EF.128 R20, [R4.64] ;  /* 0x0000000604141981 */ /* 0x0000a2000c0e1d00 */
[----:B------:R-:W-:-:S05]  /*aa30*/  IMAD.WIDE R6, R13, R17, c[0x0][0x178] ;  /* 0x00005e000d067625 */ /* 0x000fca00078e0211 */
[----:B------:R1:W3:Y:S01]  /*aa40*/  @P1 LDG.E.EF.128 R24, [R6.64] ;  /* 0x0000000606181981 */ /* 0x0002e2000c0e1d00 */
[----:B------:R-:W-:Y:S01]  /*aa50*/  IADD3 R44, R42, 0xc00, RZ ;  /* 0x00000c002a2c7810 */ /* 0x000fe20007ffe0ff */
[----:B------:R-:W-:Y:S01]  /*aa60*/  CS2R R8, SRZ ;  /* 0x0000000000087805 */ /* 0x000fe2000001ff00 */
[----:B------:R-:W-:-:S03]  /*aa70*/  CS2R R10, SRZ ;  /* 0x00000000000a7805 */ /* 0x000fc6000001ff00 */
[----:B------:R-:W-:-:S05]  /*aa80*/  IMAD.WIDE R14, R44, R17, c[0x0][0x178] ;  /* 0x00005e002c0e7625 */ /* 0x000fca00078e0211 */
[----:B------:R4:W5:Y:S01]  /*aa90*/  @P1 LDG.E.EF.128 R8, [R14.64] ;  /* 0x000000060e081981 */ /* 0x000962000c0e1d00 */
[----:B------:R-:W-:Y:S01]  /*aaa0*/  IADD3 R16, R13, 0xc00, RZ ;  /* 0x00000c000d107810 */ /* 0x000fe20007ffe0ff */
[----:B0-----:R-:W-:Y:S01]  /*aab0*/  CS2R R4, SRZ ;  /* 0x0000000000047805 */ /* 0x001fe2000001ff00 */
[----:B-1----:R-:W-:-:S03]  /*aac0*/  CS2R R6, SRZ ;  /* 0x0000000000067805 */ /* 0x002fc6000001ff00 */
[----:B------:R-:W-:-:S05]  /*aad0*/  IMAD.WIDE R16, R16, R17, c[0x0][0x178] ;  /* 0x00005e0010107625 */ /* 0x000fca00078e0211 */
[----:B------:R0:W5:Y:S01]  /*aae0*/  @P1 LDG.E.EF.128 R4, [R16.64] ;  /* 0x0000000610041981 */ /* 0x000162000c0e1d00 */
[C---:B--2---:R-:W-:Y:S01]  /*aaf0*/  IMAD.U32 R13, R20.reuse, 0x10000, RZ ;  /* 0x00010000140d7824 */ /* 0x044fe200078e00ff */
[----:B------:R-:W-:Y:S01]  /*ab00*/  PRMT R20, R20, 0x7632, R20 ;  /* 0x0000763214147816 */ /* 0x000fe20000000014 */
[C---:B----4-:R-:W-:Y:S01]  /*ab10*/  IMAD.U32 R15, R22.reuse, 0x10000, RZ ;  /* 0x00010000160f7824 */ /* 0x050fe200078e00ff */
[----:B------:R-:W-:Y:S01]  /*ab20*/  PRMT R22, R22, 0x7632, R22 ;  /* 0x0000763216167816 */ /* 0x000fe20000000016 */
[C---:B------:R-:W-:Y:S01]  /*ab30*/  FMUL R18, R0.reuse, R13 ;  /* 0x0000000d00127220 */ /* 0x040fe20000400000 */
[----:B------:R-:W-:Y:S01]  /*ab40*/  IMAD.U32 R13, R21, 0x10000, RZ ;  /* 0x00010000150d7824 */ /* 0x000fe200078e00ff */
[----:B------:R-:W-:Y:S01]  /*ab50*/  FMUL R19, R0, R15 ;  /* 0x0000000f00137220 */ /* 0x000fe20000400000 */
[----:B---3--:R-:W-:Y:S01]  /*ab60*/  IMAD.U32 R15, R24, 0x10000, RZ ;  /* 0x00010000180f7824 */ /* 0x008fe200078e00ff */
[----:B------:R1:W2:Y:S01]  /*ab70*/  FRND R28, R18 ;  /* 0x00000012001c7307 */ /* 0x0002a20000201000 */
[C---:B------:R-:W-:Y:S01]  /*ab80*/  FMUL R14, R0.reuse, R13 ;  /* 0x0000000d000e7220 */ /* 0x040fe20000400000 */
[----:B------:R-:W-:Y:S01]  /*ab90*/  IMAD.U32 R13, R23, 0x10000, RZ ;  /* 0x00010000170d7824 */ /* 0x000fe200078e00ff */
[----:B0-----:R-:W-:Y:S01]  /*aba0*/  FMUL R17, R0, R15 ;  /* 0x0000000f00117220 */ /* 0x001fe20000400000 */
[----:B------:R-:W-:Y:S01]  /*abb0*/  IMAD.U32 R15, R26, 0x10000, RZ ;  /* 0x000100001a0f7824 */ /* 0x000fe200078e00ff */
[----:B------:R-:W-:Y:S01]  /*abc0*/  PRMT R21, R21, 0x7632, R21 ;  /* 0x0000763215157816 */ /* 0x000fe20000000015 */
[C---:B------:R-:W-:Y:S01]  /*abd0*/  FMUL R16, R0.reuse, R13 ;  /* 0x0000000d00107220 */ /* 0x040fe20000400000 */
[----:B------:R-:W-:Y:S01]  /*abe0*/  IMAD.U32 R13, R25, 0x10000, RZ ;  /* 0x00010000190d7824 */ /* 0x000fe200078e00ff */
[----:B------:R-:W0:Y:S01]  /*abf0*/  FRND R29, R14 ;  /* 0x0000000e001d7307 */ /* 0x000e220000201000 */
[----:B------:R-:W-:Y:S01]  /*ac00*/  FMUL R15, R0, R15 ;  /* 0x0000000f000f7220 */ /* 0x000fe20000400000 */
[----:B------:R-:W-:Y:S01]  /*ac10*/  PRMT R24, R24, 0x7632, R24 ;  /* 0x0000763218187816 */ /* 0x000fe20000000018 */
[----:B-1----:R-:W-:Y:S01]  /*ac20*/  FMUL R18, R0, R13 ;  /* 0x0000000d00127220 */ /* 0x002fe20000400000 */
[----:B------:R-:W-:Y:S01]  /*ac30*/  IMAD.U32 R13, R27, 0x10000, RZ ;  /* 0x000100001b0d7824 */ /* 0x000fe200078e00ff */
[----:B------:R-:W-:Y:S01]  /*ac40*/  PRMT R26, R26, 0x7632, R26 ;  /* 0x000076321a1a7816 */ /* 0x000fe2000000001a */
[----:B------:R-:W-:Y:S01]  /*ac50*/  IMAD.U32 R21, R21, 0x10000, RZ ;  /* 0x0001000015157824 */ /* 0x000fe200078e00ff */
[----:B------:R-:W-:Y:S01]  /*ac60*/  PRMT R23, R23, 0x7632, R23 ;  /* 0x0000763217177816 */ /* 0x000fe20000000017 */
[----:B------:R1:W-:Y:S01]  /*ac70*/  FRND R31, R16 ;  /* 0x00000010001f7307 */ /* 0x0003e20000201000 */
[----:B--2---:R-:W-:Y:S01]  /*ac80*/  FSETP.GT.AND P3, PT, R28, -127, PT ;  /* 0xc2fe00001c00780b */ /* 0x004fe20003f64000 */
[----:B------:R-:W-:Y:S01]  /*ac90*/  FMUL R21, R0, R21 ;  /* 0x0000001500157220 */ /* 0x000fe20000400000 */
[----:B------:R-:W-:Y:S01]  /*aca0*/  PRMT R25, R25, 0x7632, R25 ;  /* 0x0000763219197816 */ /* 0x000fe20000000019 */
[----:B------:R-:W-:Y:S01]  /*acb0*/  IMAD.U32 R23, R23, 0x10000, RZ ;  /* 0x0001000017177824 */ /* 0x000fe200078e00ff */
[----:B------:R-:W-:-:S03]  /*acc0*/  PRMT R27, R27, 0x7632, R27 ;  /* 0x000076321b1b7816 */ /* 0x000fc6000000001b */
[----:B------:R-:W-:Y:S01]  /*acd0*/  FRND R30, R19 ;  /* 0x00000013001e7307 */ /* 0x000fe20000201000 */
[----:B-1----:R-:W-:Y:S01]  /*ace0*/  FMUL R16, R0, R13 ;  /* 0x0000000d00107220 */ /* 0x002fe20000400000 */
[----:B------:R-:W-:Y:S01]  /*acf0*/  IMAD.U32 R13, R20, 0x10000, RZ ;  /* 0x00010000140d7824 */ /* 0x000fe200078e00ff */
[----:B0-----:R-:W-:Y:S01]  /*ad00*/  FSETP.GT.AND P2, PT, R29, -127, PT ;  /* 0xc2fe00001d00780b */ /* 0x001fe20003f44000 */
[C---:B------:R-:W-:Y:S01]  /*ad10*/  FMUL R23, R0.reuse, R23 ;  /* 0x0000001700177220 */ /* 0x040fe20000400000 */
[----:B------:R-:W-:Y:S01]  /*ad20*/  IMAD.U32 R25, R25, 0x10000, RZ ;  /* 0x0001000019197824 */ /* 0x000fe200078e00ff */
[----:B------:R-:W-:Y:S01]  /*ad30*/  FMUL R14, R0, R13 ;  /* 0x0000000d000e7220 */ /* 0x000fe20000400000 */
[----:B------:R-:W-:Y:S01]  /*ad40*/  IMAD.U32 R13, R22, 0x10000, RZ ;  /* 0x00010000160d7824 */ /* 0x000fe200078e00ff */
[----:B------:R0:W-:Y:S01]  /*ad50*/  FRND R34, R15 ;  /* 0x0000000f00227307 */ /* 0x0001e20000201000 */
[----:B------:R-:W-:Y:S01]  /*ad60*/  FMUL R25, R0, R25 ;  /* 0x0000001900197220 */ /* 0x000fe20000400000 */
[----:B------:R-:W-:-:S04]  /*ad70*/  IMAD.U32 R27, R27, 0x10000, RZ ;  /* 0x000100001b1b7824 */ /* 0x000fc800078e00ff */
[C---:B------:R-:W-:Y:S02]  /*ad80*/  FMUL R27, R0.reuse, R27 ;  /* 0x0000001b001b7220 */ /* 0x040fe40000400000 */
[----:B------:R1:W2:Y:S01]  /*ad90*/  FRND R20, R14 ;  /* 0x0000000e00147307 */ /* 0x0002a20000201000 */
[----:B0-----:R-:W-:Y:S01]  /*ada0*/  FMUL R15, R0, R13 ;  /* 0x0000000d000f7220 */ /* 0x001fe20000400000 */
[----:B------:R-:W-:-:S06]  /*adb0*/  IMAD.U32 R13, R24, 0x10000, RZ ;  /* 0x00010000180d7824 */ /* 0x000fcc00078e00ff */
[----:B------:R0:W-:Y:S01]  /*adc0*/  FRND R35, R16 ;  /* 0x0000001000237307 */ /* 0x0001e20000201000 */
[----:B-1----:R-:W-:Y:S01]  /*add0*/  FMUL R14, R0, R13 ;  /* 0x0000000d000e7220 */ /* 0x002fe20000400000 */
[----:B------:R-:W-:Y:S01]  /*ade0*/  IMAD.U32 R13, R26, 0x10000, RZ ;  /* 0x000100001a0d7824 */ /* 0x000fe200078e00ff */
[----:B--2---:R-:W-:-:S03]  /*adf0*/  FSETP.GT.AND P4, PT, R20, -127, PT ;  /* 0xc2fe00001400780b */ /* 0x004fc60003f84000 */
[----:B0-----:R-:W-:Y:S01]  /*ae00*/  FMUL R16, R0, R13 ;  /* 0x0000000d00107220 */ /* 0x001fe20000400000 */
[----:B------:R-:W-:Y:S01]  /*ae10*/  FSETP.NAN.AND P5, PT, R20, R20, PT ;  /* 0x000000141400720b */ /* 0x000fe20003fa8000 */
[----:B------:R-:W0:Y:S01]  /*ae20*/  FRND R21, R21 ;  /* 0x0000001500157307 */ /* 0x000e220000201000 */
[C---:B-----5:R-:W-:Y:S01]  /*ae30*/  IMAD.U32 R13, R8.reuse, 0x10000, RZ ;  /* 0x00010000080d7824 */ /* 0x060fe200078e00ff */
[----:B------:R-:W-:-:S06]  /*ae40*/  PRMT R8, R8, 0x7632, R8 ;  /* 0x0000763208087816 */ /* 0x000fcc0000000008 */
[----:B------:R1:W-:Y:S01]  /*ae50*/  FRND R24, R14 ;  /* 0x0000000e00187307 */ /* 0x0003e20000201000 */
[----:B------:R-:W-:Y:S02]  /*ae60*/  @!P4 FSEL R20, R20, -127, P5 ;  /* 0xc2fe00001414c808 */ /* 0x000fe40002800000 */
[----:B------:R-:W-:Y:S02]  /*ae70*/  FSETP.NAN.AND P4, PT, R28, R28, PT ;  /* 0x0000001c1c00720b */ /* 0x000fe40003f88000 */
[----:B------:R-:W-:-:S03]  /*ae80*/  FSETP.GEU.AND P6, PT, R20, 127, PT ;  /* 0x42fe00001400780b */ /* 0x000fc60003fce000 */
[----:B------:R-:W2:Y:S01]  /*ae90*/  F2I.S16.TRUNC.NTZ R38, R20 ;  /* 0x0000001400267305 */ /* 0x000ea2000020e900 */
[----:B------:R-:W-:Y:S01]  /*aea0*/  @!P3 FSEL R28, R28, -127, P4 ;  /* 0xc2fe00001c1cb808 */ /* 0x000fe20002000000 */
[----:B-1----:R-:W-:Y:S01]  /*aeb0*/  FMUL R14, R12, R13 ;  /* 0x0000000d0c0e7220 */ /* 0x002fe20000400000 */
[C---:B------:R-:W-:Y:S01]  /*aec0*/  FSETP.GT.AND P3, PT, R30.reuse, -127, PT ;  /* 0xc2fe00001e00780b */ /* 0x040fe20003f64000 */
[----:B------:R-:W-:Y:S01]  /*aed0*/  IMAD.U32 R13, R9, 0x10000, RZ ;  /* 0x00010000090d7824 */ /* 0x000fe200078e00ff */
[----:B------:R-:W-:Y:S02]  /*aee0*/  FSETP.NAN.AND P4, PT, R29, R29, PT ;  /* 0x0000001d1d00720b */ /* 0x000fe40003f88000 */
[----:B------:R-:W-:Y:S01]  /*aef0*/  PRMT R9, R9, 0x7632, R9 ;  /* 0x0000763209097816 */ /* 0x000fe20000000009 */
[----:B------:R-:W1:Y:S01]  /*af00*/  F2I.S16.TRUNC.NTZ R39, R28 ;  /* 0x0000001c00277305 */ /* 0x000e62000020e900 */
[----:B------:R-:W-:Y:S02]  /*af10*/  @!P2 FSEL R29, R29, -127, P4 ;  /* 0xc2fe00001d1da808 */ /* 0x000fe40002000000 */
[----:B------:R-:W-:Y:S01]  /*af20*/  FSETP.NAN.AND P2, PT, R30, R30, PT ;  /* 0x0000001e1e00720b */ /* 0x000fe20003f48000 */
[----:B------:R-:W-:Y:S01]  /*af30*/  IMAD.U32 R9, R9, 0x10000, RZ ;  /* 0x0001000009097824 */ /* 0x000fe200078e00ff */
[----:B------:R-:W-:-:S02]  /*af40*/  FSETP.GEU.AND P4, PT, R28, 127, PT ;  /* 0x42fe00001c00780b */ /* 0x000fc40003f8e000 */
[----:B------:R-:W-:Y:S01]  /*af50*/  FSETP.NAN.AND P5, PT, R28, R28, PT ;  /* 0x0000001c1c00720b */ /* 0x000fe20003fa8000 */
[----:B------:R3:W-:Y:S01]  /*af60*/  FRND R32, R17 ;  /* 0x0000001100207307 */ /* 0x0007e20000201000 */
[----:B------:R-:W-:Y:S02]  /*af70*/  @!P3 FSEL R30, R30, -127, P2 ;  /* 0xc2fe00001e1eb808 */ /* 0x000fe40001000000 */
[----:B------:R-:W-:Y:S02]  /*af80*/  FSETP.NAN.AND P3, PT, R20, R20, PT ;  /* 0x000000141400720b */ /* 0x000fe40003f68000 */
[----:B0-----:R-:W-:Y:S02]  /*af90*/  FSETP.GT.AND P2, PT, R21, -127, PT ;  /* 0xc2fe00001500780b */ /* 0x001fe40003f44000 */
[----:B--2---:R-:W-:Y:S01]  /*afa0*/  LOP3.LUT R38, R38, 0xffff, RZ, 0xc0, !PT ;  /* 0x0000ffff26267812 */ /* 0x004fe200078ec0ff */
[----:B------:R0:W2:Y:S01]  /*afb0*/  FRND R22, R15 ;  /* 0x0000000f00167307 */ /* 0x0000a20000201000 */
[----:B---3--:R-:W-:Y:S01]  /*afc0*/  FMUL R17, R12, R13 ;  /* 0x0000000d0c117220 */ /* 0x008fe20000400000 */
[----:B------:R-:W-:Y:S01]  /*afd0*/  IMAD.U32 R13, R11, 0x10000, RZ ;  /* 0x000100000b0d7824 */ /* 0x000fe200078e00ff */
[----:B-1----:R-:W-:-:S02]  /*afe0*/  LOP3.LUT R39, R39, 0xffff, RZ, 0xc0, !PT ;  /* 0x0000ffff27277812 */ /* 0x002fc400078ec0ff */
[----:B------:R-:W-:Y:S02]  /*aff0*/  @P6 SEL R38, R38, 0x7f, P3 ;  /* 0x0000007f26266807 */ /* 0x000fe40001800000 */
[----:B------:R-:W-:Y:S01]  /*b000*/  FSETP.GEU.AND P3, PT, R29, 127, PT ;  /* 0x42fe00001d00780b */ /* 0x000fe20003f6e000 */
[----:B------:R1:W-:Y:S01]  /*b010*/  FRND R26, R16 ;  /* 0x00000010001a7307 */ /* 0x0003e20000201000 */
[C---:B0-----:R-:W-:Y:S01]  /*b020*/  IMAD.U32 R15, R10.reuse, 0x10000, RZ ;  /* 0x000100000a0f7824 */ /* 0x041fe200078e00ff */
[----:B------:R-:W-:Y:S02]  /*b030*/  PRMT R10, R10, 0x7632, R10 ;  /* 0x000076320a0a7816 */ /* 0x000fe4000000000a */
[----:B------:R-:W-:Y:S02]  /*b040*/  @P4 SEL R39, R39, 0x7f, P5 ;  /* 0x0000007f27274807 */ /* 0x000fe40002800000 */
[----:B------:R-:W-:Y:S02]  /*b050*/  FSETP.NAN.AND P6, PT, R21, R21, PT ;  /* 0x000000151500720b */ /* 0x000fe40003fc8000 */
[----:B------:R-:W0:Y:S01]  /*b060*/  F2I.S16.TRUNC.NTZ R40, R29 ;  /* 0x0000001d00287305 */ /* 0x000e22000020e900 */
[----:B-1----:R-:W-:Y:S01]  /*b070*/  FMUL R16, R12, R13 ;  /* 0x0000000d0c107220 */ /* 0x002fe20000400000 */
[----:B------:R-:W-:Y:S01]  /*b080*/  IMAD.U32 R13, R5, 0x10000, RZ ;  /* 0x00010000050d7824 */ /* 0x000fe200078e00ff */
[----:B--2---:R-:W-:-:S02]  /*b090*/  FSETP.GT.AND P5, PT, R22, -127, PT ;  /* 0xc2fe00001600780b */ /* 0x004fc40003fa4000 */
[----:B------:R-:W-:Y:S02]  /*b0a0*/  FSETP.NAN.AND P4, PT, R29, R29, PT ;  /* 0x0000001d1d00720b */ /* 0x000fe40003f88000 */
[----:B------:R-:W-:Y:S01]  /*b0b0*/  @!P2 FSEL R21, R21, -127, P6 ;  /* 0xc2fe00001515a808 */ /* 0x000fe20003000000 */
[----:B------:R1:W-:Y:S01]  /*b0c0*/  FRND R36, R14 ;  /* 0x0000000e00247307 */ /* 0x0003e20000201000 */
[----:B------:R-:W-:Y:S02]  /*b0d0*/  FSETP.GEU.AND P2, PT, R30, 127, PT ;  /* 0x42fe00001e00780b */ /* 0x000fe40003f4e000 */
[----:B------:R-:W-:Y:S02]  /*b0e0*/  FSETP.NAN.AND P6, PT, R22, R22, PT ;  /* 0x000000161600720b */ /* 0x000fe40003fc8000 */
[----:B------:R-:W-:Y:S02]  /*b0f0*/  PRMT R5, R5, 0x7632, R5 ;  /* 0x0000763205057816 */ /* 0x000fe40000000005 */
[----:B------:R-:W-:Y:S01]  /*b100*/  PRMT R11, R11, 0x7632, R11 ;  /* 0x000076320b0b7816 */ /* 0x000fe2000000000b */
[----:B------:R-:W2:Y:S01]  /*b110*/  FRND R23, R23 ;  /* 0x0000001700177307 */ /* 0x000ea20000201000 */
[----:B-1----:R-:W-:Y:S01]  /*b120*/  FMUL R14, R12, R13 ;  /* 0x0000000d0c0e7220 */ /* 0x002fe20000400000 */
[----:B------:R-:W-:Y:S01]  /*b130*/  IMAD.U32 R13, R7, 0x10000, RZ ;  /* 0x00010000070d7824 */ /* 0x000fe200078e00ff */
[----:B0-----:R-:W-:Y:S01]  /*b140*/  LOP3.LUT R29, R40, 0xffff, RZ, 0xc0, !PT ;  /* 0x0000ffff281d7812 */ /* 0x001fe200078ec0ff */
[----:B------:R-:W-:Y:S01]  /*b150*/  IMAD.U32 R5, R5, 0x10000, RZ ;  /* 0x0001000005057824 */ /* 0x000fe200078e00ff */
[----:B------:R-:W-:Y:S01]  /*b160*/  @!P5 FSEL R22, R22, -127, P6 ;  /* 0xc2fe00001616d808 */ /* 0x000fe20003000000 */
[----:B------:R-:W-:Y:S01]  /*b170*/  IMAD.U32 R11, R11, 0x10000, RZ ;  /* 0x000100000b0b7824 */ /* 0x000fe200078e00ff */
[----:B------:R-:W-:Y:S01]  /*b180*/  @P3 SEL R29, R29, 0x7f, P4 ;  /* 0x0000007f1d1d3807 */ /* 0x000fe20002000000 */
[----:B------:R0:W-:Y:S01]  /*b190*/  FRND R37, R16 ;  /* 0x0000001000257307 */ /* 0x0001e20000201000 */
[C---:B------:R-:W-:Y:S01]  /*b1a0*/  FSETP.GT.AND P3, PT, R31.reuse, -127, PT ;  /* 0xc2fe00001f00780b */ /* 0x040fe20003f64000 */
[----:B------:R-:W-:Y:S01]  /*b1b0*/  FMUL R5, R12, R5 ;  /* 0x000000050c057220 */ /* 0x000fe20000400000 */
[----:B------:R-:W-:Y:S01]  /*b1c0*/  FSETP.NAN.AND P6, PT, R30, R30, PT ;  /* 0x0000001e1e00720b */ /* 0x000fe20003fc8000 */
[----:B------:R-:W-:Y:S01]  /*b1d0*/  FMUL R11, R12, R11 ;  /* 0x0000000b0c0b7220 */ /* 0x000fe20000400000 */
[----:B------:R-:W-:-:S02]  /*b1e0*/  FSETP.NAN.AND P5, PT, R31, R31, PT ;  /* 0x0000001f1f00720b */ /* 0x000fc40003fa8000 */
[----:B------:R-:W-:Y:S01]  /*b1f0*/  PRMT R7, R7, 0x7632, R7 ;  /* 0x0000763207077816 */ /* 0x000fe20000000007 */
[----:B------:R-:W1:Y:S01]  /*b200*/  F2I.S16.TRUNC.NTZ R20, R30 ;  /* 0x0000001e00147305 */ /* 0x000e62000020e900 */
[----:B0-----:R-:W-:Y:S01]  /*b210*/  FMUL R16, R12, R13 ;  /* 0x0000000d0c107220 */ /* 0x001fe20000400000 */
[----:B------:R-:W-:Y:S01]  /*b220*/  IMAD.U32 R13, R8, 0x10000, RZ ;  /* 0x00010000080d7824 */ /* 0x000fe200078e00ff */
[----:B------:R-:W-:Y:S01]  /*b230*/  FMUL R8, R12, R9 ;  /* 0x000000090c087220 */ /* 0x000fe20000400000 */
[----:B------:R-:W-:Y:S01]  /*b240*/  IMAD.U32 R9, R10, 0x10000, RZ ;  /* 0x000100000a097824 */ /* 0x000fe200078e00ff */
[----:B--2---:R-:W-:Y:S01]  /*b250*/  FSETP.GT.AND P4, PT, R23, -127, PT ;  /* 0xc2fe00001700780b */ /* 0x004fe20003f84000 */
[C---:B------:R-:W-:Y:S01]  /*b260*/  FMUL R13, R12.reuse, R13 ;  /* 0x0000000d0c0d7220 */ /* 0x040fe20000400000 */
[----:B------:R-:W-:Y:S01]  /*b270*/  @!P3 FSEL R31, R31, -127, P5 ;  /* 0xc2fe00001f1fb808 */ /* 0x000fe20002800000 */
[----:B------:R0:W-:Y:S01]  /*b280*/  FRND R33, R18 ;  /* 0x0000001200217307 */ /* 0x0001e20000201000 */
[----:B------:R-:W-:Y:S01]  /*b290*/  FMUL R9, R12, R9 ;  /* 0x000000090c097220 */ /* 0x000fe20000400000 */
[----:B------:R-:W-:Y:S01]  /*b2a0*/  FSETP.GT.AND P3, PT, R32, -127, PT ;  /* 0xc2fe00002000780b */ /* 0x000fe20003f64000 */
[----:B------:R-:W-:Y:S01]  /*b2b0*/  IMAD.U32 R7, R7, 0x10000, RZ ;  /* 0x0001000007077824 */ /* 0x000fe200078e00ff */
[----:B------:R-:W-:-:S02]  /*b2c0*/  FSETP.NAN.AND P5, PT, R21, R21, PT ;  /* 0x000000151500720b */ /* 0x000fc40003fa8000 */
[----:B------:R-:W-:Y:S01]  /*b2d0*/  PRMT R39, R39, 0x3340, R38 ;  /* 0x0000334027277816 */ /* 0x000fe20000000026 */
[C---:B------:R-:W-:Y:S01]  /*b2e0*/  FMUL R7, R12.reuse, R7 ;  /* 0x000000070c077220 */ /* 0x040fe20000400000 */
[----:B------:R2:W-:Y:S01]  /*b2f0*/  FRND R10, R9 ;  /* 0x00000009000a7307 */ /* 0x0005e20000201000 */
[----:B0-----:R-:W-:Y:S01]  /*b300*/  FMUL R18, R12, R15 ;  /* 0x0000000f0c127220 */ /* 0x001fe20000400000 */
[C---:B------:R-:W-:Y:S01]  /*b310*/  IMAD.U32 R15, R4.reuse, 0x10000, RZ ;  /* 0x00010000040f7824 */ /* 0x040fe200078e00ff */
[----:B------:R-:W-:Y:S02]  /*b320*/  PRMT R4, R4, 0x7632, R4 ;  /* 0x0000763204047816 */ /* 0x000fe40000000004 */
[----:B-1----:R-:W-:Y:S01]  /*b330*/  LOP3.LUT R41, R20, 0xffff, RZ, 0xc0, !PT ;  /* 0x0000ffff14297812 */ /* 0x002fe200078ec0ff */
[----:B------:R-:W-:Y:S01]  /*b340*/  FMUL R19, R12, R15 ;  /* 0x0000000f0c137220 */ /* 0x000fe20000400000 */
[----:B------:R-:W-:Y:S01]  /*b350*/  IMAD.U32 R15, R6, 0x10000, RZ ;  /* 0x00010000060f7824 */ /* 0x000fe200078e00ff */
[----:B------:R-:W0:Y:S01]  /*b360*/  F2I.S16.TRUNC.NTZ R28, R22 ;  /* 0x00000016001c7305 */ /* 0x000e22000020e900 */
[----:B--2---:R-:W-:Y:S01]  /*b370*/  IMAD.U32 R9, R4, 0x10000, RZ ;  /* 0x0001000004097824 */ /* 0x004fe200078e00ff */
[----:B------:R-:W-:Y:S01]  /*b380*/  @P2 SEL R41, R41, 0x7f, P6 ;  /* 0x0000007f29292807 */ /* 0x000fe20003000000 */
[C---:B------:R-:W-:Y:S01]  /*b390*/  FMUL R15, R12.reuse, R15 ;  /* 0x0000000f0c0f7220 */ /* 0x040fe20000400000 */
[----:B------:R-:W-:Y:S01]  /*b3a0*/  FSETP.GEU.AND P2, PT, R21, 127, PT ;  /* 0x42fe00001500780b */ /* 0x000fe20003f4e000 */
[----:B------:R-:W-:Y:S01]  /*b3b0*/  FMUL R9, R12, R9 ;  /* 0x000000090c097220 */ /* 0x000fe20000400000 */
[----:B------:R-:W-:-:S02]  /*b3c0*/  FSETP.NAN.AND P6, PT, R23, R23, PT ;  /* 0x000000171700720b */ /* 0x000fc40003fc8000 */
[----:B------:R-:W1:Y:S01]  /*b3d0*/  F2I.S16.TRUNC.NTZ R4, R21 ;  /* 0x0000001500047305 */ /* 0x000e62000020e900 */
[----:B------:R-:W-:Y:S02]  /*b3e0*/  PRMT R6, R6, 0x7632, R6 ;  /* 0x0000763206067816 */ /* 0x000fe40000000006 */
[----:B------:R-:W-:Y:S02]  /*b3f0*/  @!P4 FSEL R23, R23, -127, P6 ;  /* 0xc2fe00001717c808 */ /* 0x000fe40003000000 */
[----:B------:R-:W-:Y:S02]  /*b400*/  FSETP.GEU.AND P4, PT, R22, 127, PT ;  /* 0x42fe00001600780b */ /* 0x000fe40003f8e000 */
[----:B------:R-:W-:Y:S01]  /*b410*/  FSETP.NAN.AND P6, PT, R32, R32, PT ;  /* 0x000000202000720b */ /* 0x000fe20003fc8000 */
[----:B------:R-:W2:Y:S01]  /*b420*/  F2I.S16.TRUNC.NTZ R21, R31 ;  /* 0x0000001f00157305 */ /* 0x000ea2000020e900 */
[----:B0-----:R-:W-:Y:S02]  /*b430*/  LOP3.LUT R28, R28, 0xffff, RZ, 0xc0, !PT ;  /* 0x0000ffff1c1c7812 */ /* 0x001fe400078ec0ff */
[----:B------:R-:W-:-:S02]  /*b440*/  @!P3 FSEL R32, R32, -127, P6 ;  /* 0xc2fe00002020b808 */ /* 0x000fc40003000000 */
[C---:B------:R-:W-:Y:S02]  /*b450*/  FSETP.GEU.AND P3, PT, R31.reuse, 127, PT ;  /* 0x42fe00001f00780b */ /* 0x040fe40003f6e000 */
[----:B------:R-:W-:Y:S01]  /*b460*/  FSETP.NAN.AND P6, PT, R31, R31, PT ;  /* 0x0000001f1f00720b */ /* 0x000fe20003fc8000 */
[----:B------:R-:W-:Y:S01]  /*b470*/  FRND R25, R25 ;  /* 0x0000001900197307 */ /* 0x000fe20000201000 */
[----:B-1----:R-:W-:-:S04]  /*b480*/  LOP3.LUT R20, R4, 0xffff, RZ, 0xc0, !PT ;  /* 0x0000ffff04147812 */ /* 0x002fc800078ec0ff */
[----:B------:R-:W-:Y:S02]  /*b490*/  @P2 SEL R20, R20, 0x7f, P5 ;  /* 0x0000007f14142807 */ /* 0x000fe40002800000 */
[----:B------:R-:W-:Y:S01]  /*b4a0*/  FSETP.GT.AND P2, PT, R33, -127, PT ;  /* 0xc2fe00002100780b */ /* 0x000fe20003f44000 */
[----:B------:R-:W0:Y:S01]  /*b4b0*/  F2I.S16.TRUNC.NTZ R4, R23 ;  /* 0x0000001700047305 */ /* 0x000e22000020e900 */
[----:B------:R-:W-:Y:S02]  /*b4c0*/  FSETP.NAN.AND P5, PT, R22, R22, PT ;  /* 0x000000161600720b */ /* 0x000fe40003fa8000 */
[----:B--2---:R-:W-:Y:S02]  /*b4d0*/  LOP3.LUT R22, R21, 0xffff, RZ, 0xc0, !PT ;  /* 0x0000ffff15167812 */ /* 0x004fe400078ec0ff */
[----:B------:R-:W-:Y:S02]  /*b4e0*/  @P4 SEL R28, R28, 0x7f, P5 ;  /* 0x0000007f1c1c4807 */ /* 0x000fe40002800000 */
[----:B------:R-:W-:Y:S01]  /*b4f0*/  FSETP.NAN.AND P5, PT, R33, R33, PT ;  /* 0x000000212100720b */ /* 0x000fe20003fa8000 */
[----:B------:R-:W1:Y:S01]  /*b500*/  F2I.S16.TRUNC.NTZ R30, R32 ;  /* 0x00000020001e7305 */ /* 0x000e62000020e900 */
[----:B------:R-:W-:-:S02]  /*b510*/  FSETP.GEU.AND P4, PT, R23, 127, PT ;  /* 0x42fe00001700780b */ /* 0x000fc40003f8e000 */
[----:B------:R-:W-:Y:S02]  /*b520*/  @P3 SEL R22, R22, 0x7f, P6 ;  /* 0x0000007f16163807 */ /* 0x000fe40003000000 */
[----:B------:R-:W-:Y:S02]  /*b530*/  @!P2 FSEL R33, R33, -127, P5 ;  /* 0xc2fe00002121a808 */ /* 0x000fe40002800000 */
[----:B------:R-:W-:Y:S01]  /*b540*/  FSETP.GT.AND P2, PT, R24, -127, PT ;  /* 0xc2fe00001800780b */ /* 0x000fe20003f44000 */
[----:B------:R-:W-:Y:S01]  /*b550*/  FRND R27, R27 ;  /* 0x0000001b001b7307 */ /* 0x000fe20000201000 */
[----:B------:R-:W-:Y:S02]  /*b560*/  FSETP.NAN.AND P5, PT, R23, R23, PT ;  /* 0x000000171700720b */ /* 0x000fe40003fa8000 */
[----:B0-----:R-:W-:Y:S02]  /*b570*/  LOP3.LUT R21, R4, 0xffff, RZ, 0xc0, !PT ;  /* 0x0000ffff04157812 */ /* 0x001fe400078ec0ff */
[----:B------:R-:W-:-:S02]  /*b580*/  FSETP.GEU.AND P3, PT, R32, 127, PT ;  /* 0x42fe00002000780b */ /* 0x000fc40003f6e000 */
[----:B------:R-:W-:Y:S01]  /*b590*/  @P4 SEL R21, R21, 0x7f, P5 ;  /* 0x0000007f15154807 */ /* 0x000fe20002800000 */
[----:B------:R-:W0:Y:S01]  /*b5a0*/  F2I.S16.TRUNC.NTZ R31, R33 ;  /* 0x00000021001f7305 */ /* 0x000e22000020e900 */
[C---:B------:R-:W-:Y:S02]  /*b5b0*/  FSETP.NAN.AND P6, PT, R24.reuse, R24, PT ;  /* 0x000000181800720b */ /* 0x040fe40003fc8000 */
[----:B------:R-:W-:Y:S02]  /*b5c0*/  FSETP.GT.AND P5, PT, R25, -127, PT ;  /* 0xc2fe00001900780b */ /* 0x000fe40003fa4000 */
[----:B------:R-:W-:Y:S02]  /*b5d0*/  @!P2 FSEL R24, R24, -127, P6 ;  /* 0xc2fe00001818a808 */ /* 0x000fe40003000000 */
[----:B------:R-:W-:Y:S01]  /*b5e0*/  FSETP.NAN.AND P4, PT, R32, R32, PT ;  /* 0x000000202000720b */ /* 0x000fe20003f88000 */
[----:B------:R-:W-:Y:S01]  /*b5f0*/  FRND R4, R5 ;  /* 0x0000000500047307 */ /* 0x000fe20000201000 */
[----:B-1----:R-:W-:-:S02]  /*b600*/  LOP3.LUT R43, R30, 0xffff, RZ, 0xc0, !PT ;  /* 0x0000ffff1e2b7812 */ /* 0x002fc400078ec0ff */
[----:B------:R-:W-:Y:S02]  /*b610*/  FSETP.GEU.AND P2, PT, R33, 127, PT ;  /* 0x42fe00002100780b */ /* 0x000fe40003f4e000 */
[----:B------:R-:W-:Y:S02]  /*b620*/  FSETP.NAN.AND P6, PT, R25, R25, PT ;  /* 0x000000191900720b */ /* 0x000fe40003fc8000 */
[----:B------:R-:W-:Y:S01]  /*b630*/  @P3 SEL R43, R43, 0x7f, P4 ;  /* 0x0000007f2b2b3807 */ /* 0x000fe20002000000 */
[----:B------:R-:W1:Y:S01]  /*b640*/  F2I.S16.TRUNC.NTZ R23, R24 ;  /* 0x0000001800177305 */ /* 0x000e62000020e900 */
[----:B------:R-:W-:Y:S02]  /*b650*/  FSETP.GT.AND P4, PT, R35, -127, PT ;  /* 0xc2fe00002300780b */ /* 0x000fe40003f84000 */
[----:B------:R-:W-:Y:S02]  /*b660*/  FSETP.GT.AND P3, PT, R34, -127, PT ;  /* 0xc2fe00002200780b */ /* 0x000fe40003f64000 */
[----:B------:R-:W-:-:S02]  /*b670*/  @!P5 FSEL R25, R25, -127, P6 ;  /* 0xc2fe00001919d808 */ /* 0x000fc40003000000 */
[----:B------:R-:W-:Y:S01]  /*b680*/  FSETP.NAN.AND P6, PT, R33, R33, PT ;  /* 0x000000212100720b */ /* 0x000fe20003fc8000 */
[----:B------:R-:W-:Y:S01]  /*b690*/  FRND R13, R13 ;  /* 0x0000000d000d7307 */ /* 0x000fe20000201000 */
[----:B0-----:R-:W-:Y:S02]  /*b6a0*/  LOP3.LUT R30, R31, 0xffff, RZ, 0xc0, !PT ;  /* 0x0000ffff1f1e7812 */ /* 0x001fe400078ec0ff */
[----:B------:R-:W-:Y:S02]  /*b6b0*/  FSETP.NAN.AND P5, PT, R34, R34, PT ;  /* 0x000000222200720b */ /* 0x000fe40003fa8000 */
[----:B------:R-:W-:Y:S02]  /*b6c0*/  @P2 SEL R30, R30, 0x7f, P6 ;  /* 0x0000007f1e1e2807 */ /* 0x000fe40003000000 */
[----:B------:R-:W-:Y:S01]  /*b6d0*/  FSETP.GEU.AND P2, PT, R24, 127, PT ;  /* 0x42fe00001800780b */ /* 0x000fe20003f4e000 */
[----:B------:R-:W0:Y:S01]  /*b6e0*/  F2I.S16.TRUNC.NTZ R5, R25 ;  /* 0x0000001900057305 */ /* 0x000e22000020e900 */
[----:B------:R-:W-:-:S02]  /*b6f0*/  FSETP.NAN.AND P6, PT, R35, R35, PT ;  /* 0x000000232300720b */ /* 0x000fc40003fc8000 */
[----:B------:R-:W-:Y:S02]  /*b700*/  @!P3 FSEL R34, R34, -127, P5 ;  /* 0xc2fe00002222b808 */ /* 0x000fe40002800000 */
[----:B------:R-:W-:Y:S02]  /*b710*/  @!P4 FSEL R35, R35, -127, P6 ;  /* 0xc2fe00002323c808 */ /* 0x000fe40003000000 */
[----:B------:R-:W-:Y:S01]  /*b720*/  FSETP.GEU.AND P4, PT, R25, 127, PT ;  /* 0x42fe00001900780b */ /* 0x000fe20003f8e000 */
[----:B------:R-:W2:Y:S01]  /*b730*/  F2I.S16.TRUNC.NTZ R31, R34 ;  /* 0x00000022001f7305 */ /* 0x000ea2000020e900 */
[----:B------:R-:W-:Y:S02]  /*b740*/  FSETP.NAN.AND P5, PT, R24, R24, PT ;  /* 0x000000181800720b */ /* 0x000fe40003fa8000 */
[----:B------:R-:W-:Y:S02]  /*b750*/  FSETP.GT.AND P3, PT, R26, -127, PT ;  /* 0xc2fe00001a00780b */ /* 0x000fe40003f64000 */
[----:B-1----:R-:W-:-:S02]  /*b760*/  LOP3.LUT R24, R23, 0xffff, RZ, 0xc0, !PT ;  /* 0x0000ffff17187812 */ /* 0x002fc400078ec0ff */
[----:B------:R-:W-:Y:S01]  /*b770*/  FSETP.NAN.AND P6, PT, R26, R26, PT ;  /* 0x0000001a1a00720b */ /* 0x000fe20003fc8000 */
[----:B------:R-:W1:Y:S01]  /*b780*/  F2I.S16.TRUNC.NTZ R32, R35 ;  /* 0x0000002300207305 */ /* 0x000e62000020e900 */
[----:B------:R-:W-:Y:S02]  /*b790*/  @P2 SEL R24, R24, 0x7f, P5 ;  /* 0x0000007f18182807 */ /* 0x000fe40002800000 */
[----:B------:R-:W-:Y:S02]  /*b7a0*/  FSETP.GT.AND P2, PT, R27, -127, PT ;  /* 0xc2fe00001b00780b */ /* 0x000fe40003f44000 */
[----:B------:R-:W-:Y:S02]  /*b7b0*/  FSETP.NAN.AND P5, PT, R25, R25, PT ;  /* 0x000000191900720b */ /* 0x000fe40003fa8000 */
[----:B0-----:R-:W-:Y:S01]  /*b7c0*/  LOP3.LUT R23, R5, 0xffff, RZ, 0xc0, !PT ;  /* 0x0000ffff05177812 */ /* 0x001fe200078ec0ff */
[----:B------:R-:W-:Y:S01]  /*b7d0*/  FRND R17, R17 ;  /* 0x0000001100117307 */ /* 0x000fe20000201000 */
[----:B------:R-:W-:Y:S01]  /*b7e0*/  @!P3 FSEL R26, R26, -127, P6 ;  /* 0xc2fe00001a1ab808 */ /* 0x000fe20003000000 */
[----:B------:R-:W-:Y:S01]  /*b7f0*/  IMAD.U32 R5, R6, 0x10000, RZ ;  /* 0x0001000006057824 */ /* 0x000fe200078e00ff */
[----:B------:R-:W-:-:S02]  /*b800*/  @P4 SEL R23, R23, 0x7f, P5 ;  /* 0x0000007f17174807 */ /* 0x000fc40002800000 */
[----:B------:R-:W-:Y:S01]  /*b810*/  FSETP.GT.AND P4, PT, R36, -127, PT ;  /* 0xc2fe00002400780b */ /* 0x000fe20003f84000 */
[----:B------:R-:W-:Y:S01]  /*b820*/  FMUL R5, R12, R5 ;  /* 0x000000050c057220 */ /* 0x000fe20000400000 */
[C---:B------:R-:W-:Y:S01]  /*b830*/  FSETP.GEU.AND P3, PT, R34.reuse, 127, PT ;  /* 0x42fe00002200780b */ /* 0x040fe20003f6e000 */
[----:B------:R-:W0:Y:S01]  /*b840*/  F2I.S16.TRUNC.NTZ R25, R26 ;  /* 0x0000001a00197305 */ /* 0x000e22000020e900 */
[C---:B------:R-:W-:Y:S02]  /*b850*/  FSETP.NAN.AND P5, PT, R27.reuse, R27, PT ;  /* 0x0000001b1b00720b */ /* 0x040fe40003fa8000 */
[----:B------:R-:W-:Y:S02]  /*b860*/  FSETP.NAN.AND P6, PT, R34, R34, PT ;  /* 0x000000222200720b */ /* 0x000fe40003fc8000 */
[----:B------:R-:W-:Y:S02]  /*b870*/  @!P2 FSEL R27, R27, -127, P5 ;  /* 0xc2fe00001b1ba808 */ /* 0x000fe40002800000 */
[----:B------:R-:W-:Y:S01]  /*b880*/  FSETP.GEU.AND P2, PT, R35, 127, PT ;  /* 0x42fe00002300780b */ /* 0x000fe20003f4e000 */
[----:B------:R-:W-:Y:S01]  /*b890*/  FRND R18, R18 ;  /* 0x0000001200127307 */ /* 0x000fe20000201000 */
[----:B------:R-:W-:-:S02]  /*b8a0*/  FSETP.NAN.AND P5, PT, R36, R36, PT ;  /* 0x000000242400720b */ /* 0x000fc40003fa8000 */
[----:B--2---:R-:W-:Y:S02]  /*b8b0*/  LOP3.LUT R34, R31, 0xffff, RZ, 0xc0, !PT ;  /* 0x0000ffff1f227812 */ /* 0x004fe400078ec0ff */
[----:B------:R-:W-:Y:S02]  /*b8c0*/  @!P4 FSEL R36, R36, -127, P5 ;  /* 0xc2fe00002424c808 */ /* 0x000fe40002800000 */
[----:B------:R-:W-:Y:S01]  /*b8d0*/  FSETP.GEU.AND P4, PT, R26, 127, PT ;  /* 0x42fe00001a00780b */ /* 0x000fe20003f8e000 */
[----:B------:R-:W2:Y:S01]  /*b8e0*/  F2I.S16.TRUNC.NTZ R31, R27 ;  /* 0x0000001b001f7305 */ /* 0x000ea2000020e900 */
[----:B------:R-:W-:Y:S02]  /*b8f0*/  @P3 SEL R34, R34, 0x7f, P6 ;  /* 0x0000007f22223807 */ /* 0x000fe40003000000 */
[----:B------:R-:W-:Y:S02]  /*b900*/  FSETP.NAN.AND P6, PT, R35, R35, PT ;  /* 0x000000232300720b */ /* 0x000fe40003fc8000 */
[----:B------:R-:W-:-:S02]  /*b910*/  FSETP.GT.AND P3, PT, R13, -127, PT ;  /* 0xc2fe00000d00780b */ /* 0x000fc40003f64000 */
[----:B-1----:R-:W-:Y:S01]  /*b920*/  LOP3.LUT R32, R32, 0xffff, RZ, 0xc0, !PT ;  /* 0x0000ffff20207812 */ /* 0x002fe200078ec0ff */
[----:B------:R-:W1:Y:S01]  /*b930*/  F2I.S16.TRUNC.NTZ R33, R36 ;  /* 0x0000002400217305 */ /* 0x000e62000020e900 */
[----:B------:R-:W-:Y:S02]  /*b940*/  FSETP.NAN.AND P5, PT, R26, R26, PT ;  /* 0x0000001a1a00720b */ /* 0x000fe40003fa8000 */
[----:B------:R-:W-:Y:S02]  /*b950*/  @P2 SEL R32, R32, 0x7f, P6 ;  /* 0x0000007f20202807 */ /* 0x000fe40003000000 */
[----:B------:R-:W-:Y:S02]  /*b960*/  FSETP.GEU.AND P2, PT, R27, 127, PT ;  /* 0x42fe00001b00780b */ /* 0x000fe40003f4e000 */
[----:B0-----:R-:W-:Y:S01]  /*b970*/  LOP3.LUT R25, R25, 0xffff, RZ, 0xc0, !PT ;  /* 0x0000ffff19197812 */ /* 0x001fe200078ec0ff */
[----:B------:R-:W0:Y:S01]  /*b980*/  FRND R8, R8 ;  /* 0x0000000800087307 */ /* 0x000e220000201000 */
[----:B------:R-:W-:-:S02]  /*b990*/  FSETP.NAN.AND P6, PT, R13, R13, PT ;  /* 0x0000000d0d00720b */ /* 0x000fc40003fc8000 */
[----:B------:R-:W-:Y:S02]  /*b9a0*/  @P4 SEL R25, R25, 0x7f, P5 ;  /* 0x0000007f19194807 */ /* 0x000fe40002800000 */
[----:B------:R-:W-:Y:S02]  /*b9b0*/  FSETP.GEU.AND P4, PT, R36, 127, PT ;  /* 0x42fe00002400780b */ /* 0x000fe40003f8e000 */
[----:B------:R-:W-:Y:S01]  /*b9c0*/  @!P3 FSEL R13, R13, -127, P6 ;  /* 0xc2fe00000d0db808 */ /* 0x000fe20003000000 */
[----:B------:R-:W-:Y:S01]  /*b9d0*/  FRND R11, R11 ;  /* 0x0000000b000b7307 */ /* 0x000fe20000201000 */
[----:B------:R-:W-:Y:S02]  /*b9e0*/  FSETP.NAN.AND P3, PT, R27, R27, PT ;  /* 0x0000001b1b00720b */ /* 0x000fe40003f68000 */
[----:B--2---:R-:W-:Y:S02]  /*b9f0*/  LOP3.LUT R31, R31, 0xffff, RZ, 0xc0, !PT ;  /* 0x0000ffff1f1f7812 */ /* 0x004fe400078ec0ff */
[----:B------:R-:W-:-:S02]  /*ba00*/  FSETP.GT.AND P5, PT, R17, -127, PT ;  /* 0xc2fe00001100780b */ /* 0x000fc40003fa4000 */
[----:B------:R-:W-:Y:S01]  /*ba10*/  @P2 SEL R31, R31, 0x7f, P3 ;  /* 0x0000007f1f1f2807 */ /* 0x000fe20001800000 */
[----:B------:R-:W2:Y:S01]  /*ba20*/  F2I.S16.TRUNC.NTZ R6, R13 ;  /* 0x0000000d00067305 */ /* 0x000ea2000020e900 */
[----:B------:R-:W-:Y:S02]  /*ba30*/  FSETP.NAN.AND P6, PT, R36, R36, PT ;  /* 0x000000242400720b */ /* 0x000fe40003fc8000 */
[----:B------:R-:W-:Y:S02]  /*ba40*/  FSETP.GT.AND P2, PT, R18, -127, PT ;  /* 0xc2fe00001200780b */ /* 0x000fe40003f44000 */
[----:B-1----:R-:W-:Y:S02]  /*ba50*/  LOP3.LUT R33, R33, 0xffff, RZ, 0xc0, !PT ;  /* 0x0000ffff21217812 */ /* 0x002fe400078ec0ff */
[----:B------:R-:W-:Y:S01]  /*ba60*/  FSETP.NAN.AND P3, PT, R17, R17, PT ;  /* 0x000000111100720b */ /* 0x000fe20003f68000 */
[----:B------:R-:W-:Y:S01]  /*ba70*/  FRND R19, R19 ;  /* 0x0000001300137307 */ /* 0x000fe20000201000 */
[----:B------:R-:W-:-:S02]  /*ba80*/  @P4 SEL R33, R33, 0x7f, P6 ;  /* 0x0000007f21214807 */ /* 0x000fc40003000000 */
[----:B------:R-:W-:Y:S02]  /*ba90*/  FSETP.GEU.AND P4, PT, R13, 127, PT ;  /* 0x42fe00000d00780b */ /* 0x000fe40003f8e000 */
[----:B------:R-:W-:Y:S02]  /*baa0*/  @!P5 FSEL R17, R17, -127, P3 ;  /* 0xc2fe00001111d808 */ /* 0x000fe40001800000 */
[----:B------:R-:W-:Y:S01]  /*bab0*/  FSETP.NAN.AND P6, PT, R18, R18, PT ;  /* 0x000000121200720b */ /* 0x000fe20003fc8000 */
[----:B------:R-:W-:Y:S01]  /*bac0*/  FRND R14, R14 ;  /* 0x0000000e000e7307 */ /* 0x000fe20000201000 */
[----:B0-----:R-:W-:Y:S02]  /*bad0*/  FSETP.GT.AND P3, PT, R8, -127, PT ;  /* 0xc2fe00000800780b */ /* 0x001fe40003f64000 */
[----:B------:R-:W-:Y:S02]  /*bae0*/  FSETP.NAN.AND P5, PT, R13, R13, PT ;  /* 0x0000000d0d00720b */ /* 0x000fe40003fa8000 */
[----:B------:R-:W-:-:S02]  /*baf0*/  @!P2 FSEL R18, R18, -127, P6 ;  /* 0xc2fe00001212a808 */ /* 0x000fc40003000000 */
[----:B------:R-:W-:Y:S01]  /*bb00*/  FSETP.GT.AND P2, PT, R37, -127, PT ;  /* 0xc2fe00002500780b */ /* 0x000fe20003f44000 */
[----:B------:R-:W0:Y:S01]  /*bb10*/  F2I.S16.TRUNC.NTZ R13, R17 ;  /* 0x00000011000d7305 */ /* 0x000e22000020e900 */
[----:B--2---:R-:W-:Y:S02]  /*bb20*/  LOP3.LUT R26, R6, 0xffff, RZ, 0xc0, !PT ;  /* 0x0000ffff061a7812 */ /* 0x004fe400078ec0ff */
[----:B------:R-:W-:Y:S02]  /*bb30*/  FSETP.NAN.AND P6, PT, R8, R8, PT ;  /* 0x000000080800720b */ /* 0x000fe40003fc8000 */
[----:B------:R-:W-:Y:S02]  /*bb40*/  @P4 SEL R26, R26, 0x7f, P5 ;  /* 0x0000007f1a1a4807 */ /* 0x000fe40002800000 */
[----:B------:R-:W-:Y:S01]  /*bb50*/  FSETP.GEU.AND P4, PT, R17, 127, PT ;  /* 0x42fe00001100780b */ /* 0x000fe20003f8e000 */
[----:B------:R-:W1:Y:S01]  /*bb60*/  F2I.S16.TRUNC.NTZ R6, R18 ;  /* 0x0000001200067305 */ /* 0x000e62000020e900 */
[----:B------:R-:W-:-:S02]  /*bb70*/  FSETP.NAN.AND P5, PT, R37, R37, PT ;  /* 0x000000252500720b */ /* 0x000fc40003fa8000 */
[----:B------:R-:W-:Y:S02]  /*bb80*/  @!P3 FSEL R8, R8, -127, P6 ;  /* 0xc2fe00000808b808 */ /* 0x000fe40003000000 */
[----:B------:R-:W-:Y:S02]  /*bb90*/  FSETP.GT.AND P3, PT, R10, -127, PT ;  /* 0xc2fe00000a00780b */ /* 0x000fe40003f64000 */
[----:B------:R-:W-:Y:S01]  /*bba0*/  @!P2 FSEL R37, R37, -127, P5 ;  /* 0xc2fe00002525a808 */ /* 0x000fe20002800000 */
[----:B------:R-:W2:Y:S01]  /*bbb0*/  FRND R15, R15 ;  /* 0x0000000f000f7307 */ /* 0x000ea20000201000 */
[----:B------:R-:W-:Y:S02]  /*bbc0*/  FSETP.NAN.AND P6, PT, R17, R17, PT ;  /* 0x000000111100720b */ /* 0x000fe40003fc8000 */
[----:B------:R-:W-:Y:S02]  /*bbd0*/  FSETP.GEU.AND P2, PT, R18, 127, PT ;  /* 0x42fe00001200780b */ /* 0x000fe40003f4e000 */
[----:B0-----:R-:W-:-:S02]  /*bbe0*/  LOP3.LUT R13, R13, 0xffff, RZ, 0xc0, !PT ;  /* 0x0000ffff0d0d7812 */ /* 0x001fc400078ec0ff */
[----:B------:R-:W-:Y:S01]  /*bbf0*/  FSETP.NAN.AND P5, PT, R10, R10, PT ;  /* 0x0000000a0a00720b */ /* 0x000fe20003fa8000 */
[----:B------:R-:W-:Y:S01]  /*bc00*/  FRND R16, R16 ;  /* 0x0000001000107307 */ /* 0x000fe20000201000 */
[----:B------:R-:W-:Y:S02]  /*bc10*/  @P4 SEL R13, R13, 0x7f, P6 ;  /* 0x0000007f0d0d4807 */ /* 0x000fe40003000000 */
[----:B------:R-:W-:Y:S02]  /*bc20*/  FSETP.GT.AND P4, PT, R11, -127, PT ;  /* 0xc2fe00000b00780b */ /* 0x000fe40003f84000 */
[----:B------:R-:W-:Y:S02]  /*bc30*/  FSETP.NAN.AND P6, PT, R18, R18, PT ;  /* 0x000000121200720b */ /* 0x000fe40003fc8000 */
[----:B------:R-:W-:Y:S01]  /*bc40*/  @!P3 FSEL R10, R10, -127, P5 ;  /* 0xc2fe00000a0ab808 */ /* 0x000fe20002800000 */
[----:B------:R-:W-:Y:S01]  /*bc50*/  FRND R9, R9 ;  /* 0x0000000900097307 */ /* 0x000fe20000201000 */
[----:B-1----:R-:W-:-:S02]  /*bc60*/  LOP3.LUT R18, R6, 0xffff, RZ, 0xc0, !PT ;  /* 0x0000ffff06127812 */ /* 0x002fc400078ec0ff */
[----:B------:R-:W-:Y:S02]  /*bc70*/  FSETP.GT.AND P5, PT, R19, -127, PT ;  /* 0xc2fe00001300780b */ /* 0x000fe40003fa4000 */
[----:B------:R-:W-:Y:S02]  /*bc80*/  @P2 SEL R18, R18, 0x7f, P6 ;  /* 0x0000007f12122807 */ /* 0x000fe40003000000 */
[----:B------:R-:W-:Y:S01]  /*bc90*/  FSETP.GT.AND P3, PT, R14, -127, PT ;  /* 0xc2fe00000e00780b */ /* 0x000fe20003f64000 */
[----:B------:R-:W0:Y:S01]  /*bca0*/  F2I.S16.TRUNC.NTZ R6, R8 ;  /* 0x0000000800067305 */ /* 0x000e22000020e900 */
[----:B------:R-:W-:Y:S02]  /*bcb0*/  FSETP.NAN.AND P6, PT, R11, R11, PT ;  /* 0x0000000b0b00720b */ /* 0x000fe40003fc8000 */
[----:B------:R-:W-:Y:S02]  /*bcc0*/  FSETP.NAN.AND P2, PT, R19, R19, PT ;  /* 0x000000131300720b */ /* 0x000fe40003f48000 */
[----:B------:R-:W-:-:S02]  /*bcd0*/  @!P4 FSEL R11, R11, -127, P6 ;  /* 0xc2fe00000b0bc808 */ /* 0x000fc40003000000 */
[----:B------:R-:W-:Y:S01]  /*bce0*/  FSETP.GEU.AND P4, PT, R8, 127, PT ;  /* 0x42fe00000800780b */ /* 0x000fe20003f8e000 */
[----:B------:R-:W1:Y:S01]  /*bcf0*/  F2I.S16.TRUNC.NTZ R17, R10 ;  /* 0x0000000a00117305 */ /* 0x000e62000020e900 */
[C---:B------:R-:W-:Y:S02]  /*bd00*/  FSETP.NAN.AND P6, PT, R14.reuse, R14, PT ;  /* 0x0000000e0e00720b */ /* 0x040fe40003fc8000 */
[----:B------:R-:W-:Y:S02]  /*bd10*/  @!P5 FSEL R19, R19, -127, P2 ;  /* 0xc2fe00001313d808 */ /* 0x000fe40001000000 */
[----:B--2---:R-:W-:Y:S02]  /*bd20*/  FSETP.GT.AND P2, PT, R15, -127, PT ;  /* 0xc2fe00000f00780b */ /* 0x004fe40003f44000 */
[----:B------:R-:W-:Y:S01]  /*bd30*/  @!P3 FSEL R14, R14, -127, P6 ;  /* 0xc2fe00000e0eb808 */ /* 0x000fe20003000000 */
[----:B------:R-:W2:Y:S01]  /*bd40*/  F2I.S16.TRUNC.NTZ R27, R37 ;  /* 0x00000025001b7305 */ /* 0x000ea2000020e900 */
[----:B------:R-:W-:-:S02]  /*bd50*/  FSETP.NAN.AND P5, PT, R8, R8, PT ;  /* 0x000000080800720b */ /* 0x000fc40003fa8000 */
[----:B------:R-:W-:Y:S02]  /*bd60*/  FSETP.GEU.AND P3, PT, R10, 127, PT ;  /* 0x42fe00000a00780b */ /* 0x000fe40003f6e000 */
[----:B0-----:R-:W-:Y:S02]  /*bd70*/  LOP3.LUT R6, R6, 0xffff, RZ, 0xc0, !PT ;  /* 0x0000ffff06067812 */ /* 0x001fe400078ec0ff */
[----:B------:R-:W-:Y:S01]  /*bd80*/  FSETP.NAN.AND P6, PT, R15, R15, PT ;  /* 0x0000000f0f00720b */ /* 0x000fe20003fc8000 */
[----:B------:R-:W0:Y:S01]  /*bd90*/  F2I.S16.TRUNC.NTZ R8, R19 ;  /* 0x0000001300087305 */ /* 0x000e22000020e900 */
[----:B------:R-:W-:Y:S02]  /*bda0*/  @P4 SEL R6, R6, 0x7f, P5 ;  /* 0x0000007f06064807 */ /* 0x000fe40002800000 */
[----:B------:R-:W-:Y:S02]  /*bdb0*/  FSETP.GT.AND P4, PT, R16, -127, PT ;  /* 0xc2fe00001000780b */ /* 0x000fe40003f84000 */
[----:B------:R-:W-:-:S02]  /*bdc0*/  FSETP.NAN.AND P5, PT, R10, R10, PT ;  /* 0x0000000a0a00720b */ /* 0x000fc40003fa8000 */
[----:B-1----:R-:W-:Y:S01]  /*bdd0*/  LOP3.LUT R17, R17, 0xffff, RZ, 0xc0, !PT ;  /* 0x0000ffff11117812 */ /* 0x002fe200078ec0ff */
[----:B------:R-:W1:Y:S01]  /*bde0*/  FRND R5, R5 ;  /* 0x0000000500057307 */ /* 0x000e620000201000 */
[----:B------:R-:W-:Y:S02]  /*bdf0*/  @!P2 FSEL R15, R15, -127, P6 ;  /* 0xc2fe00000f0fa808 */ /* 0x000fe40003000000 */
[----:B------:R-:W-:Y:S02]  /*be00*/  FSETP.GEU.AND P2, PT, R37, 127, PT ;  /* 0x42fe00002500780b */ /* 0x000fe40003f4e000 */
[----:B------:R-:W-:Y:S02]  /*be10*/  @P3 SEL R17, R17, 0x7f, P5 ;  /* 0x0000007f11113807 */ /* 0x000fe40002800000 */
[----:B------:R-:W-:Y:S01]  /*be20*/  FSETP.NAN.AND P6, PT, R16, R16, PT ;  /* 0x000000101000720b */ /* 0x000fe20003fc8000 */
[----:B------:R-:W3:Y:S01]  /*be30*/  F2I.S16.TRUNC.NTZ R10, R14 ;  /* 0x0000000e000a7305 */ /* 0x000ee2000020e900 */
[----:B------:R-:W-:-:S02]  /*be40*/  FSETP.GT.AND P3, PT, R9, -127, PT ;  /* 0xc2fe00000900780b */ /* 0x000fc40003f64000 */
[----:B------:R-:W-:Y:S02]  /*be50*/  @!P4 FSEL R16, R16, -127, P6 ;  /* 0xc2fe00001010c808 */ /* 0x000fe40003000000 */
[----:B------:R-:W-:Y:S02]  /*be60*/  FSETP.NAN.AND P5, PT, R37, R37, PT ;  /* 0x000000252500720b */ /* 0x000fe40003fa8000 */
[----:B------:R-:W-:Y:S01]  /*be70*/  FSETP.GEU.AND P4, PT, R19, 127, PT ;  /* 0x42fe00001300780b */ /* 0x000fe20003f8e000 */
[----:B------:R-:W4:Y:S01]  /*be80*/  FRND R7, R7 ;  /* 0x0000000700077307 */ /* 0x000f220000201000 */
[----:B--2---:R-:W-:Y:S02]  /*be90*/  LOP3.LUT R27, R27, 0xffff, RZ, 0xc0, !PT ;  /* 0x0000ffff1b1b7812 */ /* 0x004fe400078ec0ff */
[----:B------:R-:W-:Y:S02]  /*bea0*/  FSETP.NAN.AND P6, PT, R9, R9, PT ;  /* 0x000000090900720b */ /* 0x000fe40003fc8000 */
[----:B------:R-:W-:-:S02]  /*beb0*/  @P2 SEL R27, R27, 0x7f, P5 ;  /* 0x0000007f1b1b2807 */ /* 0x000fc40002800000 */
[----:B------:R-:W-:Y:S01]  /*bec0*/  FSETP.GT.AND P2, PT, R4, -127, PT ;  /* 0xc2fe00000400780b */ /* 0x000fe20003f44000 */
[----:B------:R-:W-:Y:S01]  /*bed0*/  F2I.S16.TRUNC.NTZ R35, R15 ;  /* 0x0000000f00237305 */ /* 0x000fe2000020e900 */
[----:B------:R-:W-:Y:S02]  /*bee0*/  FSETP.NAN.AND P5, PT, R19, R19, PT ;  /* 0x000000131300720b */ /* 0x000fe40003fa8000 */
[----:B------:R-:W-:Y:S02]  /*bef0*/  @!P3 FSEL R9, R9, -127, P6 ;  /* 0xc2fe00000909b808 */ /* 0x000fe40003000000 */
[----:B0-----:R-:W-:Y:S02]  /*bf00*/  LOP3.LUT R19, R8, 0xffff, RZ, 0xc0, !PT ;  /* 0x0000ffff08137812 */ /* 0x001fe400078ec0ff */
[----:B------:R-:W-:Y:S01]  /*bf10*/  FSETP.GEU.AND P3, PT, R14, 127, PT ;  /* 0x42fe00000e00780b */ /* 0x000fe20003f6e000 */
[----:B------:R-:W0:Y:S01]  /*bf20*/  F2I.S16.TRUNC.NTZ R8, R11 ;  /* 0x0000000b00087305 */ /* 0x000e22000020e900 */
[----:B------:R-:W-:-:S02]  /*bf30*/  @P4 SEL R19, R19, 0x7f, P5 ;  /* 0x0000007f13134807 */ /* 0x000fc40002800000 */
[----:B------:R-:W-:Y:S02]  /*bf40*/  FSETP.NAN.AND P6, PT, R4, R4, PT ;  /* 0x000000040400720b */ /* 0x000fe40003fc8000 */
[----:B-1----:R-:W-:Y:S02]  /*bf50*/  FSETP.GT.AND P4, PT, R5, -127, PT ;  /* 0xc2fe00000500780b */ /* 0x002fe40003f84000 */
[----:B------:R-:W-:Y:S01]  /*bf60*/  FSETP.NAN.AND P5, PT, R14, R14, PT ;  /* 0x0000000e0e00720b */ /* 0x000fe20003fa8000 */
[----:B------:R-:W-:Y:S01]  /*bf70*/  F2I.S16.TRUNC.NTZ R36, R16 ;  /* 0x0000001000247305 */ /* 0x000fe2000020e900 */
[----:B------:R-:W-:Y:S02]  /*bf80*/  @!P2 FSEL R4, R4, -127, P6 ;  /* 0xc2fe00000404a808 */ /* 0x000fe40003000000 */
[----:B---3--:R-:W-:Y:S02]  /*bf90*/  LOP3.LUT R14, R10, 0xffff, RZ, 0xc0, !PT ;  /* 0x0000ffff0a0e7812 */ /* 0x008fe400078ec0ff */
[----:B------:R-:W-:-:S02]  /*bfa0*/  FSETP.GEU.AND P2, PT, R11, 127, PT ;  /* 0x42fe00000b00780b */ /* 0x000fc40003f4e000 */
[----:B------:R-:W-:Y:S01]  /*bfb0*/  @P3 SEL R14, R14, 0x7f, P5 ;  /* 0x0000007f0e0e3807 */ /* 0x000fe20002800000 */
[----:B------:R-:W1:Y:S01]  /*bfc0*/  F2I.S16.TRUNC.NTZ R10, R9 ;  /* 0x00000009000a7305 */ /* 0x000e62000020e900 */
[----:B------:R-:W-:Y:S02]  /*bfd0*/  FSETP.NAN.AND P6, PT, R5, R5, PT ;  /* 0x000000050500720b */ /* 0x000fe40003fc8000 */
[----:B----4-:R-:W-:Y:S02]  /*bfe0*/  FSETP.GT.AND P3, PT, R7, -127, PT ;  /* 0xc2fe00000700780b */ /* 0x010fe40003f64000 */
[----:B------:R-:W-:Y:S02]  /*bff0*/  FSETP.NAN.AND P5, PT, R11, R11, PT ;  /* 0x0000000b0b00720b */ /* 0x000fe40003fa8000 */
[----:B------:R-:W-:Y:S01]  /*c000*/  @!P4 FSEL R5, R5, -127, P6 ;  /* 0xc2fe00000505c808 */ /* 0x000fe20003000000 */
[----:B------:R-:W2:Y:S01]  /*c010*/  F2I.S16.TRUNC.NTZ R11, R4 ;  /* 0x00000004000b7305 */ /* 0x000ea2000020e900 */
[----:B------:R-:W-:-:S02]  /*c020*/  FSETP.GEU.AND P4, PT, R9, 127, PT ;  /* 0x42fe00000900780b */ /* 0x000fc40003f8e000 */
[----:B0-----:R-:W-:Y:S02]  /*c030*/  LOP3.LUT R8, R8, 0xffff, RZ, 0xc0, !PT ;  /* 0x0000ffff08087812 */ /* 0x001fe400078ec0ff */
[C---:B------:R-:W-:Y:S02]  /*c040*/  FSETP.NAN.AND P6, PT, R7.reuse, R7, PT ;  /* 0x000000070700720b */ /* 0x040fe40003fc8000 */
[----:B------:R-:W-:Y:S02]  /*c050*/  @P2 SEL R8, R8, 0x7f, P5 ;  /* 0x0000007f08082807 */ /* 0x000fe40002800000 */
[----:B------:R-:W-:Y:S02]  /*c060*/  FSETP.GEU.AND P2, PT, R4, 127, PT ;  /* 0x42fe00000400780b */ /* 0x000fe40003f4e000 */
[----:B------:R-:W-:Y:S02]  /*c070*/  @!P3 FSEL R7, R7, -127, P6 ;  /* 0xc2fe00000707b808 */ /* 0x000fe40003000000 */
[----:B------:R-:W-:-:S02]  /*c080*/  FSETP.NAN.AND P5, PT, R9, R9, PT ;  /* 0x000000090900720b */ /* 0x000fc40003fa8000 */
[----:B-1----:R-:W-:Y:S01]  /*c090*/  LOP3.LUT R10, R10, 0xffff, RZ, 0xc0, !PT ;  /* 0x0000ffff0a0a7812 */ /* 0x002fe200078ec0ff */
[----:B------:R-:W-:Y:S01]  /*c0a0*/  F2I.S16.TRUNC.NTZ R9, R5 ;  /* 0x0000000500097305 */ /* 0x000fe2000020e900 */
[----:B------:R-:W-:Y:S02]  /*c0b0*/  FSETP.GEU.AND P3, PT, R15, 127, PT ;  /* 0x42fe00000f00780b */ /* 0x000fe40003f6e000 */
[----:B------:R-:W-:Y:S02]  /*c0c0*/  FSETP.NAN.AND P6, PT, R4, R4, PT ;  /* 0x000000040400720b */ /* 0x000fe40003fc8000 */
[----:B------:R-:W-:Y:S02]  /*c0d0*/  @P4 SEL R10, R10, 0x7f, P5 ;  /* 0x0000007f0a0a4807 */ /* 0x000fe40002800000 */
[----:B------:R-:W-:Y:S01]  /*c0e0*/  FSETP.GEU.AND P4, PT, R16, 127, PT ;  /* 0x42fe00001000780b */ /* 0x000fe20003f8e000 */
[----:B------:R-:W0:Y:S01]  /*c0f0*/  F2I.S16.TRUNC.NTZ R4, R7 ;  /* 0x0000000700047305 */ /* 0x000e22000020e900 */
[----:B--2---:R-:W-:-:S02]  /*c100*/  LOP3.LUT R11, R11, 0xffff, RZ, 0xc0, !PT ;  /* 0x0000ffff0b0b7812 */ /* 0x004fc400078ec0ff */
[----:B------:R-:W-:Y:S02]  /*c110*/  PRMT R21, R22, 0x3340, R21 ;  /* 0x0000334016157816 */ /* 0x000fe40000000015 */
[----:B------:R-:W-:Y:S02]  /*c120*/  FSETP.NAN.AND P5, PT, R15, R15, PT ;  /* 0x0000000f0f00720b */ /* 0x000fe40003fa8000 */
[----:B------:R-:W-:Y:S02]  /*c130*/  LOP3.LUT R22, R35, 0xffff, RZ, 0xc0, !PT ;  /* 0x0000ffff23167812 */ /* 0x000fe400078ec0ff */
[----:B------:R-:W-:Y:S02]  /*c140*/  @P2 SEL R11, R11, 0x7f, P6 ;  /* 0x0000007f0b0b2807 */ /* 0x000fe40003000000 */
[----:B------:R-:W-:Y:S02]  /*c150*/  FSETP.GEU.AND P6, PT, R7, 127, PT ;  /* 0x42fe00000700780b */ /* 0x000fe40003fce000 */
[----:B------:R-:W-:-:S02]  /*c160*/  @P3 SEL R22, R22, 0x7f, P5 ;  /* 0x0000007f16163807 */ /* 0x000fc40002800000 */
[----:B------:R-:W-:Y:S02]  /*c170*/  FSETP.GEU.AND P2, PT, R5, 127, PT ;  /* 0x42fe00000500780b */ /* 0x000fe40003f4e000 */
[----:B------:R-:W-:Y:S02]  /*c180*/  FSETP.NAN.AND P5, PT, R16, R16, PT ;  /* 0x000000101000720b */ /* 0x000fe40003fa8000 */
[----:B------:R-:W-:Y:S02]  /*c190*/  LOP3.LUT R15, R36, 0xffff, RZ, 0xc0, !PT ;  /* 0x0000ffff240f7812 */ /* 0x000fe400078ec0ff */
[----:B0-----:R-:W-:Y:S02]  /*c1a0*/  LOP3.LUT R4, R4, 0xffff, RZ, 0xc0, !PT ;  /* 0x0000ffff04047812 */ /* 0x001fe400078ec0ff */
[----:B------:R-:W-:Y:S02]  /*c1b0*/  @P4 SEL R15, R15, 0x7f, P5 ;  /* 0x0000007f0f0f4807 */ /* 0x000fe40002800000 */
[----:B------:R-:W-:-:S02]  /*c1c0*/  FSETP.NAN.AND P4, PT, R7, R7, PT ;  /* 0x000000070700720b */ /* 0x000fc40003f88000 */
[----:B------:R-:W-:Y:S02]  /*c1d0*/  FSETP.NAN.AND P3, PT, R5, R5, PT ;  /* 0x000000050500720b */ /* 0x000fe40003f68000 */
[----:B------:R-:W-:Y:S02]  /*c1e0*/  LOP3.LUT R9, R9, 0xffff, RZ, 0xc0, !PT ;  /* 0x0000ffff09097812 */ /* 0x000fe400078ec0ff */
[----:B------:R-:W-:Y:S02]  /*c1f0*/  @P6 SEL R4, R4, 0x7f, P4 ;  /* 0x0000007f04046807 */ /* 0x000fe40002000000 */
[----:B------:R-:W-:Y:S02]  /*c200*/  PRMT R24, R43, 0x3340, R24 ;  /* 0x000033402b187816 */ /* 0x000fe40000000018 */
[----:B------:R-:W-:Y:S02]  /*c210*/  PRMT R23, R30, 0x3340, R23 ;  /* 0x000033401e177816 */ /* 0x000fe40000000017 */
[----:B------:R-:W-:-:S02]  /*c220*/  PRMT R6, R13, 0x3340, R6 ;  /* 0x000033400d067816 */ /* 0x000fc40000000006 */
[----:B------:R-:W-:Y:S02]  /*c230*/  @P2 SEL R9, R9, 0x7f, P3 ;  /* 0x0000007f09092807 */ /* 0x000fe40001800000 */
[----:B------:R-:W-:Y:S02]  /*c240*/  PRMT R15, R15, 0x3340, R4 ;  /* 0x000033400f0f7816 */ /* 0x000fe40000000004 */
[----:B------:R-:W-:Y:S02]  /*c250*/  PRMT R28, R41, 0x3340, R28 ;  /* 0x00003340291c7816 */ /* 0x000fe4000000001c */
[----:B------:R-:W-:Y:S02]  /*c260*/  PRMT R33, R33, 0x3340, R26 ;  /* 0x0000334021217816 */ /* 0x000fe4000000001a */
[----:B------:R-:W-:Y:S02]  /*c270*/  SHF.R.S32.HI R13, RZ, 0x1f, R42 ;  /* 0x0000001fff0d7819 */ /* 0x000fe4000001142a */
[----:B------:R-:W-:-:S02]  /*c280*/  IADD3 R4, P2, R42, c[0x0][0x1c0], RZ ;  /* 0x000070002a047a10 */ /* 0x000fc40007f5e0ff */
[----:B------:R-:W-:Y:S02]  /*c290*/  PRMT R38, R24, 0x5410, R23 ;  /* 0x0000541018267816 */ /* 0x000fe40000000017 */
[----:B------:R-:W-:Y:S02]  /*c2a0*/  PRMT R17, R18, 0x3340, R17 ;  /* 0x0000334012117816 */ /* 0x000fe40000000011 */
[----:B------:R-:W-:Y:S02]  /*c2b0*/  PRMT R8, R27, 0x3340, R8 ;  /* 0x000033401b087816 */ /* 0x000fe40000000008 */
[----:B------:R-:W-:Y:S02]  /*c2c0*/  PRMT R37, R28, 0x5410, R21 ;  /* 0x000054101c257816 */ /* 0x000fe40000000015 */
[----:B------:R-:W-:Y:S02]  /*c2d0*/  PRMT R24, R33, 0x5410, R6 ;  /* 0x0000541021187816 */ /* 0x000fe40000000006 */
[----:B------:R-:W-:-:S02]  /*c2e0*/  IADD3.X R5, R13, c[0x0][0x1c4], RZ, P2, !PT ;  /* 0x000071000d057a10 */ /* 0x000fc400017fe4ff */
[----:B------:R-:W-:Y:S02]  /*c2f0*/  PRMT R10, R19, 0x3340, R10 ;  /* 0x00003340130a7816 */ /* 0x000fe4000000000a */
[----:B------:R-:W-:Y:S02]  /*c300*/  PRMT R11, R14, 0x3340, R11 ;  /* 0x000033400e0b7816 */ /* 0x000fe4000000000b */
[----:B------:R-:W-:Y:S02]  /*c310*/  SHF.R.S32.HI R21, RZ, 0x1f, R44 ;  /* 0x0000001fff157819 */ /* 0x000fe4000001142c */
[----:B------:R-:W-:Y:S02]  /*c320*/  IADD3 R6, P2, R44, c[0x0][0x1c0], RZ ;  /* 0x000070002c067a10 */ /* 0x000fe40007f5e0ff */
[----:B------:R-:W-:Y:S02]  /*c330*/  PRMT R34, R34, 0x3340, R25 ;  /* 0x0000334022227816 */ /* 0x000fe40000000019 */
[----:B------:R-:W-:-:S02]  /*c340*/  PRMT R25, R17, 0x5410, R8 ;  /* 0x0000541011197816 */ /* 0x000fc40000000008 */
[----:B------:R-:W-:Y:S02]  /*c350*/  PRMT R20, R29, 0x3340, R20 ;  /* 0x000033401d147816 */ /* 0x000fe40000000014 */
[----:B------:R-:W-:Y:S02]  /*c360*/  PRMT R26, R10, 0x5410, R11 ;  /* 0x000054100a1a7816 */ /* 0x000fe4000000000b */
[----:B------:R-:W-:Y:S02]  /*c370*/  IADD3 R8, P3, R42, c[0x0][0x1c8], RZ ;  /* 0x000072002a087a10 */ /* 0x000fe40007f7e0ff */
[----:B------:R-:W-:Y:S02]  /*c380*/  IADD3.X R7, R21, c[0x0][0x1c4], RZ, P2, !PT ;  /* 0x0000710015077a10 */ /* 0x000fe400017fe4ff */
[----:B------:R-:W-:Y:S02]  /*c390*/  PRMT R31, R32, 0x3340, R31 ;  /* 0x00003340201f7816 */ /* 0x000fe4000000001f */
[----:B------:R-:W-:-:S02]  /*c3a0*/  IADD3 R10, P2, R44, c[0x0][0x1c8], RZ ;  /* 0x000072002c0a7a10 */ /* 0x000fc40007f5e0ff */
[----:B------:R-:W-:Y:S02]  /*c3b0*/  PRMT R22, R22, 0x3340, R9 ;  /* 0x0000334016167816 */ /* 0x000fe40000000009 */
[----:B------:R-:W-:Y:S02]  /*c3c0*/  PRMT R36, R39, 0x5410, R20 ;  /* 0x0000541027247816 */ /* 0x000fe40000000014 */
[----:B------:R-:W-:Y:S02]  /*c3d0*/  IADD3.X R9, R13, c[0x0][0x1cc], RZ, P3, !PT ;  /* 0x000073000d097a10 */ /* 0x000fe40001ffe4ff */
[----:B------:R-:W-:Y:S02]  /*c3e0*/  PRMT R39, R34, 0x5410, R31 ;  /* 0x0000541022277816 */ /* 0x000fe4000000001f */
[----:B------:R-:W-:Y:S02]  /*c3f0*/  IADD3 R14, P3, R42, c[0x0][0x1d0], RZ ;  /* 0x000074002a0e7a10 */ /* 0x000fe40007f7e0ff */
[----:B------:R-:W-:Y:S01]  /*c400*/  IADD3.X R11, R21, c[0x0][0x1cc], RZ, P2, !PT ;  /* 0x00007300150b7a10 */ /* 0x000fe200017fe4ff */
[----:B------:R-:W-:Y:S01]  /*c410*/  @P1 STG.E.128 [R4.64], R36 ;  /* 0x0000002404001986 */ /* 0x000fe2000c101d06 */
[----:B------:R-:W-:-:S02]  /*c420*/  PRMT R27, R22, 0x5410, R15 ;  /* 0x00005410161b7816 */ /* 0x000fc4000000000f */
[----:B------:R-:W-:Y:S02]  /*c430*/  IADD3 R16, P2, R44, c[0x0][0x1d0], RZ ;  /* 0x000074002c107a10 */ /* 0x000fe40007f5e0ff */
[----:B------:R-:W-:Y:S01]  /*c440*/  IADD3 R18, P4, R42, c[0x0][0x1d8], RZ ;  /* 0x000076002a127a10 */ /* 0x000fe20007f9e0ff */
[----:B------:R0:W-:Y:S01]  /*c450*/  @P1 STG.E.128 [R6.64], R24 ;  /* 0x0000001806001986 */ /* 0x0001e2000c101d06 */
[----:B------:R-:W-:Y:S02]  /*c460*/  IADD3 R20, P5, R44, c[0x0][0x1d8], RZ ;  /* 0x000076002c147a10 */ /* 0x000fe40007fbe0ff */
[----:B------:R-:W-:Y:S01]  /*c470*/  IADD3.X R15, R13, c[0x0][0x1d4], RZ, P3, !PT ;  /* 0x000075000d0f7a10 */ /* 0x000fe20001ffe4ff */
[----:B------:R1:W-:Y:S01]  /*c480*/  @P1 STG.E.128 [R8.64], R36 ;  /* 0x0000002408001986 */ /* 0x0003e2000c101d06 */
[----:B------:R-:W-:Y:S02]  /*c490*/  IADD3.X R17, R21, c[0x0][0x1d4], RZ, P2, !PT ;  /* 0x0000750015117a10 */ /* 0x000fe400017fe4ff */
[----:B------:R-:W-:Y:S01]  /*c4a0*/  IADD3.X R19, R13, c[0x0][0x1dc], RZ, P4, !PT ;  /* 0x000077000d137a10 */ /* 0x000fe200027fe4ff */
[----:B------:R1:W-:Y:S01]  /*c4b0*/  @P1 STG.E.128 [R10.64], R24 ;  /* 0x000000180a001986 */ /* 0x0003e2000c101d06 */
[----:B------:R-:W-:-:S03]  /*c4c0*/  IADD3.X R21, R21, c[0x0][0x1dc], RZ, P5, !PT ;  /* 0x0000770015157a10 */ /* 0x000fc60002ffe4ff */
[----:B------:R1:W-:Y:S04]  /*c4d0*/  @P1 STG.E.128 [R14.64], R36 ;  /* 0x000000240e001986 */ /* 0x0003e8000c101d06 */
[----:B------:R1:W-:Y:S01]  /*c4e0*/  @P1 STG.E.128 [R16.64], R24 ;  /* 0x0000001810001986 */ /* 0x0003e2000c101d06 */
[----:B0-----:R-:W-:-:S03]  /*c4f0*/  IMAD.MOV.U32 R6, RZ, RZ, 0x800 ;  /* 0x00000800ff067424 */ /* 0x001fc600078e00ff */
[----:B------:R1:W-:Y:S04]  /*c500*/  @P1 STG.E.128 [R18.64], R36 ;  /* 0x0000002412001986 */ /* 0x0003e8000c101d06 */
[----:B------:R1:W-:Y:S01]  /*c510*/  @P1 STG.E.128 [R20.64], R24 ;  /* 0x0000001814001986 */ /* 0x0003e2000c101d06 */
[----:B------:R-:W-:Y:S01]  /*c520*/  PLOP3.LUT P1, PT, PT, PT, UP0, 0x80, 0x0 ;  /* 0x000000000000781c */ /* 0x000fe20003f2f008 */
[----:B------:R-:W-:-:S12]  /*c530*/  UPLOP3.LUT UP0, UPT, UPT, UPT, UPT, 0x40, 0x0 ;  /* 0x000000000000789c */ /* 0x000fd80003f0e870 */
[----:B------:R-:W-:Y:S01]  /*c540*/  @!P1 CALL.REL.NOINC `(.L_x_5) ;  /* 0x0000001000009944 */ /* 0x000fe20003c00000 */
[----:B------:R-:W-:Y:S05]  /*c550*/  BRA `(.L_x_6) ;  /* 0xffffe3f000007947 */ /* 0x000fea000383ffff */
.L_x_5:
[----:B------:R-:W-:Y:S05]  /*c560*/  EXIT ;  /* 0x000000000000794d */ /* 0x000fea0003800000 */
.L_x_7:
[----:B------:R-:W-:-:S00]  /*c570*/  BRA `(.L_x_7) ;  /* 0xfffffff000007947 */ /* 0x000fc0000383ffff */
[----:B------:R-:W-:-:S00]  /*c580*/  NOP ;  /* 0x0000000000007918 */ /* 0x000fc00000000000 */
[----:B------:R-:W-:-:S00]  /*c590*/  NOP ;  /* 0x0000000000007918 */ /* 0x000fc00000000000 */
[----:B------:R-:W-:-:S00]  /*c5a0*/  NOP ;  /* 0x0000000000007918 */ /* 0x000fc00000000000 */
[----:B------:R-:W-:-:S00]  /*c5b0*/  NOP ;  /* 0x0000000000007918 */ /* 0x000fc00000000000 */
[----:B------:R-:W-:-:S00]  /*c5c0*/  NOP ;  /* 0x0000000000007918 */ /* 0x000fc00000000000 */
[----:B------:R-:W-:-:S00]  /*c5d0*/  NOP ;  /* 0x0000000000007918 */ /* 0x000fc00000000000 */
[----:B------:R-:W-:-:S00]  /*c5e0*/  NOP ;  /* 0x0000000000007918 */ /* 0x000fc00000000000 */
[----:B------:R-:W-:-:S00]  /*c5f0*/  NOP ;  /* 0x0000000000007918 */ /* 0x000fc00000000000 */
.L_x_8:


//--------------------- .nv.global.init           --------------------------
	.section	.nv.global.init,"aw",@progbits
.nv.global.init:
	.type		_$_str,@object
	.size		_$_str,(.L_0 - _$_str)
_$_str:
        /*0000*/ 	.byte	0x5f, 0x5f, 0x43, 0x55, 0x44, 0x41, 0x5f, 0x46, 0x54, 0x5a, 0x00
.L_0:


//--------------------- .nv.shared.triton_red_fused__to_copy_add_amax_amin_clamp_mul_native_layer_norm_reciprocal_1 --------------------------
	.section	.nv.shared.triton_red_fused__to_copy_add_amax_amin_clamp_mul_native_layer_norm_reciprocal_1,"aw",@nobits
	.sectionflags	@""
	.align	16
